def gluon_mma(
    a_ptr,
    b_ptr,
    c_ptr,
    M: gl.constexpr,
    N: gl.constexpr,
    K: gl.constexpr,
    BLK_A: gl.constexpr,
    BLK_B: gl.constexpr,
    SHARED_A: gl.constexpr,
    SHARED_B: gl.constexpr,
    ACC_LAYOUT: gl.constexpr,
    TMEM_LAYOUT: gl.constexpr,
    USE_TCGEN05: gl.constexpr,
    IS_ASYNC: gl.constexpr,
):
    offs_m = gl.arange(0, M, layout=gl.SliceLayout(1, BLK_A))
    offs_ka = gl.arange(0, K, layout=gl.SliceLayout(0, BLK_A))
    offs_kb = gl.arange(0, K, layout=gl.SliceLayout(1, BLK_B))
    offs_n = gl.arange(0, N, layout=gl.SliceLayout(0, BLK_B))
    a = gl.load(a_ptr + offs_m[:, None] * K + offs_ka[None, :])
    b = gl.load(b_ptr + offs_kb[:, None] * N + offs_n[None, :])
    a_smem = gl.allocate_shared_memory(a.dtype, [M, K], SHARED_A, a)
    b_smem = gl.allocate_shared_memory(b.dtype, [K, N], SHARED_B, b)

    if USE_TCGEN05:
        fence_async_shared()
        bar = gl.allocate_shared_memory(gl.int64, [1], mbarrier.MBarrierLayout())
        mbarrier.init(bar, count=1)
        acc_tmem = allocate_tensor_memory(gl.float32, [M, N], TMEM_LAYOUT)
        tcgen05_mma(a_smem, b_smem, acc_tmem, use_acc=False)
        tcgen05_commit(bar)
        mbarrier.wait(bar, phase=0)
        mbarrier.invalidate(bar)
        acc = acc_tmem.load(ACC_LAYOUT)
    else:
        acc = gl.zeros([M, N], dtype=gl.float32, layout=ACC_LAYOUT)
        acc = hopper.warpgroup_mma(a_smem, b_smem, acc, is_async=IS_ASYNC)
        if IS_ASYNC:
            acc = hopper.warpgroup_mma_wait(num_outstanding=0, deps=[acc])

    out_layout: gl.constexpr = gl.BlockedLayout(
        [1, 1], [1, 32], [gl.num_warps(), 1], [1, 0]
    )
    acc = gl.convert_layout(acc, out_layout)
    offs_cm = gl.arange(0, M, layout=gl.SliceLayout(1, out_layout))
    offs_cn = gl.arange(0, N, layout=gl.SliceLayout(0, out_layout))
    gl.store(c_ptr + offs_cm[:, None] * N + offs_cn[None, :], acc)

# config = {"BLOCK_K": 32, "BLOCK_M": 128, "BLOCK_N": 128, "arch": "sm_100", "dtype": "fp8e4m3", "is_async": 1, "num_warps": 4}
# arch = sm_100


// ===== COMPILED SASS (sm_100a) =====

	.target	sm_100a

	.elftype	@"ET_EXEC"


//--------------------- .note.nv.tkinfo           --------------------------
	.section	.note.nv.tkinfo,"",@"SHT_NOTE"
	.sectionflags	@"SHF_NOTE_NV_TKINFO"
	.tkinfo
        /*0018*/ 	.word	0x00000081
        /*0030*/ 	.string	""
        /*0030*/ 	.string	"ptxas-blackwell"
        /*0030*/ 	.string	"Cuda compilation tools, release 12.9, V12.9.86"
        /*0030*/ 	.string	"Build cuda_12.9.r12.9/compiler.36037853_0"
        /*0030*/ 	.string	"-v  -suppress-debug-info  -lineinfo  -arch sm_100a "



//--------------------- .note.nv.cuver            --------------------------
	.section	.note.nv.cuver,"",@"SHT_NOTE"
	.sectionflags	@"SHF_NOTE_NV_CUVER"
        /*0018*/ 	.short	0x0001
        /*001a*/ 	.short	0x0064
        /*001c*/ 	.short	0x0001
        /*001e*/ 	.short	0x0000
        /*0020*/ 	.short	0x0001
        /*0022*/ 	.short	0x0000


//--------------------- .nv.info                  --------------------------
	.section	.nv.info,"",@"SHT_CUDA_INFO"
	.align	4


	//----- nvinfo : EIATTR_REGCOUNT
	.align		4
        /*0000*/ 	.byte	0x04, 0x2f
        /*0002*/ 	.short	(.L_4 - .L_3)
	.align		4
.L_3:
        /*0004*/ 	.word	index@(gluon_mma)
        /*0008*/ 	.word	0x000000cc


	//----- nvinfo : EIATTR_FRAME_SIZE
	.align		4
.L_4:
        /*000c*/ 	.byte	0x04, 0x11
        /*000e*/ 	.short	(.L_6 - .L_5)
	.align		4
.L_5:
        /*0010*/ 	.word	index@($__internal_2_$__cuda_sm10x_tcgen05_guardrail_trap_unallocated_columns_being_dealloced)
        /*0014*/ 	.word	0x00000000


	//----- nvinfo : EIATTR_FRAME_SIZE
	.align		4
.L_6:
        /*0018*/ 	.byte	0x04, 0x11
        /*001a*/ 	.short	(.L_8 - .L_7)
	.align		4
.L_7:
        /*001c*/ 	.word	index@($__internal_1_$__cuda_sm10x_tcgen05_guardrail_trap_phase_invalid_during_alloc)
        /*0020*/ 	.word	0x00000000


	//----- nvinfo : EIATTR_FRAME_SIZE
	.align		4
.L_8:
        /*0024*/ 	.byte	0x04, 0x11
        /*0026*/ 	.short	(.L_10 - .L_9)
	.align		4
.L_9:
        /*0028*/ 	.word	index@($__internal_0_$__cuda_sm10x_tcgen05_guardrail_trap_col_being_dealloced_not_returned_by_alloc)
        /*002c*/ 	.word	0x00000000


	//----- nvinfo : EIATTR_FRAME_SIZE
	.align		4
.L_10:
        /*0030*/ 	.byte	0x04, 0x11
        /*0032*/ 	.short	(.L_12 - .L_11)
	.align		4
.L_11:
        /*0034*/ 	.word	index@(gluon_mma)
        /*0038*/ 	.word	0x00000000


	//----- nvinfo : EIATTR_MIN_STACK_SIZE
	.align		4
.L_12:
        /*003c*/ 	.byte	0x04, 0x12
        /*003e*/ 	.short	(.L_14 - .L_13)
	.align		4
.L_13:
        /*0040*/ 	.word	index@(gluon_mma)
        /*0044*/ 	.word	0x00000000
.L_14:


//--------------------- .nv.info.gluon_mma        --------------------------
	.section	.nv.info.gluon_mma,"",@"SHT_CUDA_INFO"
	.sectionflags	@""
	.align	4


	//----- nvinfo : EIATTR_CUDA_API_VERSION
	.align		4
        /*0000*/ 	.byte	0x04, 0x37
        /*0002*/ 	.short	(.L_16 - .L_15)
.L_15:
        /*0004*/ 	.word	0x00000081


	//----- nvinfo : EIATTR_KPARAM_INFO
	.align		4
.L_16:
        /*0008*/ 	.byte	0x04, 0x17
        /*000a*/ 	.short	(.L_18 - .L_17)
.L_17:
        /*000c*/ 	.word	0x00000000
        /*0010*/ 	.short	0x0004
        /*0012*/ 	.short	0x0020
        /*0014*/ 	.byte	0x00, 0xf4, 0x21, 0x00


	//----- nvinfo : EIATTR_KPARAM_INFO
	.align		4
.L_18:
        /*0018*/ 	.byte	0x04, 0x17
        /*001a*/ 	.short	(.L_20 - .L_19)
.L_19:
        /*001c*/ 	.word	0x00000000
        /*0020*/ 	.short	0x0003
        /*0022*/ 	.short	0x0018
        /*0024*/ 	.byte	0x00, 0xf4, 0x21, 0x00


	//----- nvinfo : EIATTR_KPARAM_INFO
	.align		4
.L_20:
        /*0028*/ 	.byte	0x04, 0x17
        /*002a*/ 	.short	(.L_22 - .L_21)
.L_21:
        /*002c*/ 	.word	0x00000000
        /*0030*/ 	.short	0x0002
        /*0032*/ 	.short	0x0010
        /*0034*/ 	.byte	0x00, 0xf4, 0x21, 0x00


	//----- nvinfo : EIATTR_KPARAM_INFO
	.align		4
.L_22:
        /*0038*/ 	.byte	0x04, 0x17
        /*003a*/ 	.short	(.L_24 - .L_23)
.L_23:
        /*003c*/ 	.word	0x00000000
        /*0040*/ 	.short	0x0001
        /*0042*/ 	.short	0x0008
        /*0044*/ 	.byte	0x00, 0xf4, 0x21, 0x00


	//----- nvinfo : EIATTR_KPARAM_INFO
	.align		4
.L_24:
        /*0048*/ 	.byte	0x04, 0x17
        /*004a*/ 	.short	(.L_26 - .L_25)
.L_25:
        /*004c*/ 	.word	0x00000000
        /*0050*/ 	.short	0x0000
        /*0052*/ 	.short	0x0000
        /*0054*/ 	.byte	0x00, 0xf4, 0x21, 0x00


	//----- nvinfo : EIATTR_AT_ENTRY_FRAGMENTS
	.align		4
.L_26:
        /*0058*/ 	.byte	0x04, 0x4f
        /*005a*/ 	.short	(.L_28 - .L_27)


	//   ....[0]....
.L_27:
        /*005c*/ 	.word	0x00000004


	//----- nvinfo : EIATTR_RESERVED_SMEM_USED
	.align		4
.L_28:
        /*0060*/ 	.byte	0x01, 0x41
	.zero		2


	//----- nvinfo : EIATTR_SPARSE_MMA_MASK
	.align		4
        /*0064*/ 	.byte	0x03, 0x50
        /*0066*/ 	.short	0x0000


	//----- nvinfo : EIATTR_TCGEN05_1CTA_USED
	.align		4
        /*0068*/ 	.byte	0x01, 0x51
	.zero		2


	//----- nvinfo : EIATTR_MAXREG_COUNT
	.align		4
        /*006c*/ 	.byte	0x03, 0x1b
        /*006e*/ 	.short	0x00ff


	//----- nvinfo : EIATTR_NUM_BARRIERS
	.align		4
        /*0070*/ 	.byte	0x02, 0x4c
        /*0072*/ 	.byte	0x01
	.zero		1


	//----- nvinfo : EIATTR_INT_WARP_WIDE_INSTR_OFFSETS
	.align		4
        /*0074*/ 	.byte	0x04, 0x31
        /*0076*/ 	.short	(.L_30 - .L_29)


	//   ....[0]....
.L_29:
        /*0078*/ 	.word	0x00001480


	//   ....[1]....
        /*007c*/ 	.word	0x000014a0


	//   ....[2]....
        /*0080*/ 	.word	0x00001a20


	//   ....[3]....
        /*0084*/ 	.word	0x00001a30


	//   ....[4]....
        /*0088*/ 	.word	0x00003540


	//   ....[5]....
        /*008c*/ 	.word	0x00003590


	//----- nvinfo : EIATTR_COOP_GROUP_MASK_REGIDS
	.align		4
.L_30:
        /*0090*/ 	.byte	0x04, 0x29
        /*0092*/ 	.short	(.L_32 - .L_31)


	//   ....[0]....
.L_31:
        /*0094*/ 	.word	0xffffffff


	//   ....[1]....
        /*0098*/ 	.word	0xffffffff


	//   ....[2]....
        /*009c*/ 	.word	0xffffffff


	//   ....[3]....
        /*00a0*/ 	.word	0xffffffff


	//----- nvinfo : EIATTR_COOP_GROUP_INSTR_OFFSETS
	.align		4
.L_32:
        /*00a4*/ 	.byte	0x04, 0x28
        /*00a6*/ 	.short	(.L_34 - .L_33)


	//   ....[0]....
.L_33:
        /*00a8*/ 	.word	0x00000050


	//   ....[1]....
        /*00ac*/ 	.word	0x00000310


	//   ....[2]....
        /*00b0*/ 	.word	0x000033d0


	//   ....[3]....
        /*00b4*/ 	.word	0x00003640


	//----- nvinfo : EIATTR_VRC_CTA_INIT_COUNT
	.align		4
.L_34:
        /*00b8*/ 	.byte	0x02, 0x4a
        /*00ba*/ 	.byte	0x80
	.zero		1


	//----- nvinfo : EIATTR_MBARRIER_INSTR_OFFSETS
	.align		4
        /*00bc*/ 	.byte	0x04, 0x39
        /*00be*/ 	.short	(.L_36 - .L_35)


	//   ....[0]....
.L_35:
        /*00c0*/ 	.word	0x000018f0
        /*00c4*/ 	.word	0x000000ff
        /*00c8*/ 	.word	0x00002000
        /*00cc*/ 	.short	0x0100
        /*00ce*/ 	.byte	0x0a
	.zero		1


	//   ....[1]....
        /*00d0*/ 	.word	0x00001aa0
        /*00d4*/ 	.word	0x000000ff
        /*00d8*/ 	.word	0x00002000
        /*00dc*/ 	.short	0x010a
        /*00de*/ 	.byte	0x0a
	.zero		1


	//   ....[2]....
        /*00e0*/ 	.word	0x00001c30
        /*00e4*/ 	.word	0x000000ff
        /*00e8*/ 	.word	0x00002000
        /*00ec*/ 	.short	0x0108
        /*00ee*/ 	.byte	0x0a
	.zero		1


	//   ....[3]....
        /*00f0*/ 	.word	0x00003660
        /*00f4*/ 	.word	0x000000ff
        /*00f8*/ 	.word	0x00002000
        /*00fc*/ 	.short	0x010a
        /*00fe*/ 	.byte	0x0a
	.zero		1


	//----- nvinfo : EIATTR_NUM_MBARRIERS
	.align		4
.L_36:
        /*0100*/ 	.byte	0x03, 0x38
        /*0102*/ 	.short	0x0001


	//----- nvinfo : EIATTR_EXIT_INSTR_OFFSETS
	.align		4
        /*0104*/ 	.byte	0x04, 0x1c
        /*0106*/ 	.short	(.L_38 - .L_37)


	//   ....[0]....
.L_37:
        /*0108*/ 	.word	0x00003650


	//----- nvinfo : EIATTR_REQNTID
	.align		4
.L_38:
        /*010c*/ 	.byte	0x04, 0x10
        /*010e*/ 	.short	(.L_40 - .L_39)
.L_39:
        /*0110*/ 	.word	0x00000080
        /*0114*/ 	.word	0x00000001
        /*0118*/ 	.word	0x00000001


	//----- nvinfo : EIATTR_CRS_STACK_SIZE
	.align		4
.L_40:
        /*011c*/ 	.byte	0x04, 0x1e
        /*011e*/ 	.short	(.L_42 - .L_41)
.L_41:
        /*0120*/ 	.word	0x00000000


	//----- nvinfo : EIATTR_CBANK_PARAM_SIZE
	.align		4
.L_42:
        /*0124*/ 	.byte	0x03, 0x19
        /*0126*/ 	.short	0x0028


	//----- nvinfo : EIATTR_PARAM_CBANK
	.align		4
        /*0128*/ 	.byte	0x04, 0x0a
        /*012a*/ 	.short	(.L_44 - .L_43)
	.align		4
.L_43:
        /*012c*/ 	.word	index@(.nv.constant0.gluon_mma)
        /*0130*/ 	.short	0x0380
        /*0132*/ 	.short	0x0028


	//----- nvinfo : EIATTR_SW_WAR
	.align		4
.L_44:
        /*0134*/ 	.byte	0x04, 0x36
        /*0136*/ 	.short	(.L_46 - .L_45)
.L_45:
        /*0138*/ 	.word	0x00000008
.L_46:


//--------------------- .nv.compat                --------------------------
	.section	.nv.compat,"",@"SHT_CUDA_COMPAT_INFO"
	.align	4
        /*0000*/ 	.byte	0x02, 0x02, 0x02, 0x00, 0x02, 0x05, 0x05, 0x00, 0x02, 0x03, 0x00, 0x00, 0x02, 0x06, 0x01, 0x00


//--------------------- .nv.callgraph             --------------------------
	.section	.nv.callgraph,"",@"SHT_CUDA_CALLGRAPH"
	.align	4
	.sectionentsize	8
	.align		4
        /*0000*/ 	.word	0x00000000
	.align		4
        /*0004*/ 	.word	0xffffffff
	.align		4
        /*0008*/ 	.word	0x00000000
	.align		4
        /*000c*/ 	.word	0xfffffffe
	.align		4
        /*0010*/ 	.word	0x00000000
	.align		4
        /*0014*/ 	.word	0xfffffffd
	.align		4
        /*0018*/ 	.word	0x00000000
	.align		4
        /*001c*/ 	.word	0xfffffffc


//--------------------- .text.gluon_mma           --------------------------
	.section	.text.gluon_mma,"ax",@progbits
	.align	128
        .global         gluon_mma
        .type           gluon_mma,@function
        .size           gluon_mma,(.L_x_15 - gluon_mma)
        .other          gluon_mma,@"STO_CUDA_ENTRY STV_DEFAULT"
gluon_mma:
.text.gluon_mma:
[----:B------:R-:W0:Y:S01]  /*0000*/  LDC R1, c[0x0][0x37c] ;  /* 0x0000df00ff017b82 */ /* 0x000e220000000800 */
[----:B------:R-:W1:Y:S02]  /*0010*/  S2R R132, SR_TID.X ;  /* 0x0000000000847919 */ /* 0x000e640000002100 */
[----:B-1----:R-:W-:-:S13]  /*0020*/  ISETP.GE.U32.AND P1, PT, R132, 0x20, PT ;  /* 0x000000208400780c */ /* 0x002fda0003f26070 */
[----:B------:R-:W-:Y:S05]  /*0030*/  @P1 BRA `(.L_x_0) ;  /* 0x0000000000b81947 */ /* 0x000fea0003800000 */
[----:B------:R-:W1:Y:S01]  /*0040*/  S2UR UR6, SR_CgaCtaId ;  /* 0x00000000000679c3 */ /* 0x000e620000008800 */
[----:B------:R-:W-:Y:S01]  /*0050*/  NOP ;  /* 0x0000000000007918 */ /* 0x000fe20000000000 */
[----:B------:R-:W-:Y:S02]  /*0060*/  UMOV UR4, 0x40 ;  /* 0x0000004000047882 */ /* 0x000fe40000000000 */
[----:B-1----:R-:W-:-:S09]  /*0070*/  ULEA UR4, UR6, UR4, 0x18 ;  /* 0x0000000406047291 */ /* 0x002fd2000f8ec0ff */
[----:B------:R-:W1:Y:S01]  /*0080*/  LDS.U8 R0, [UR4] ;  /* 0x00000004ff007984 */ /* 0x000e620008000000 */
[----:B------:R-:W-:Y:S02]  /*0090*/  UMOV UR4, 0x400 ;  /* 0x0000040000047882 */ /* 0x000fe40000000000 */
[----:B------:R-:W-:Y:S01]  /*00a0*/  ULEA UR4, UR6, UR4, 0x18 ;  /* 0x0000000406047291 */ /* 0x000fe2000f8ec0ff */
[----:B-1----:R-:W-:-:S13]  /*00b0*/  ISETP.NE.AND P0, PT, R0, RZ, PT ;  /* 0x000000ff0000720c */ /* 0x002fda0003f05270 */
[----:B------:R-:W-:Y:S05]  /*00c0*/  @P0 BRA `(.L_x_1) ;  /* 0x00000000007c0947 */ /* 0x000fea0003800000 */
[----:B------:R-:W-:-:S13]  /*00d0*/  ELECT P0, URZ, PT ;  /* 0x0000000000ff782f */ /* 0x000fda0003800000 */
[----:B------:R-:W-:Y:S05]  /*00e0*/  @!P0 BRA `(.L_x_2) ;  /* 0x0000000000848947 */ /* 0x000fea0003800000 */
[----:B------:R-:W-:Y:S01]  /*00f0*/  UMOV UR5, 0x4 ;  /* 0x0000000400057882 */ /* 0x000fe20000000000 */
[----:B------:R-:W-:Y:S02]  /*0100*/  IMAD.MOV.U32 R4, RZ, RZ, 0x1 ;  /* 0x00000001ff047424 */ /* 0x000fe400078e00ff */
[----:B------:R-:W-:Y:S02]  /*0110*/  IMAD.MOV.U32 R5, RZ, RZ, 0xf ;  /* 0x0000000fff057424 */ /* 0x000fe400078e00ff */
[----:B------:R-:W-:Y:S04]  /*0120*/  DEPBAR.LE SB1, 0x36 ;  /* 0x00009d800000791a */ /* 0x000fe80000000000 */
[----:B------:R-:W1:Y:S02]  /*0130*/  UTCATOMSWS.FIND_AND_SET.ALIGN UP0, UR5, UR5 ;  /* 0x00000005000575e3 */ /* 0x000e640008000800 */
[----:B-1----:R-:W-:-:S04]  /*0140*/  PLOP3.LUT P0, PT, PT, PT, UP0, 0x80, 0x8 ;  /* 0x000000000008781c */ /* 0x002fc80003f0f008 */
[----:B------:R-:W-:-:S04]  /*0150*/  SEL R0, RZ, 0xffffffff, !P0 ;  /* 0xffffffffff007807 */ /* 0x000fc80004000000 */
[----:B------:R-:W-:Y:S01]  /*0160*/  ISETP.NE.AND P0, PT, R0, RZ, PT ;  /* 0x000000ff0000720c */ /* 0x000fe20003f05270 */
[----:B------:R-:W-:-:S12]  /*0170*/  IMAD.U32 R0, RZ, RZ, UR5 ;  /* 0x00000005ff007e24 */ /* 0x000fd8000f8e00ff */
[----:B------:R-:W-:Y:S05]  /*0180*/  @P0 BRA `(.L_x_3) ;  /* 0x0000000000240947 */ /* 0x000fea0003800000 */
.L_x_4:
[----:B------:R-:W-:Y:S05]  /*0190*/  NANOSLEEP 0x64 ;  /* 0x000000640000795d */ /* 0x000fea0003800000 */
[----:B------:R-:W-:-:S05]  /*01a0*/  UMOV UR5, 0x4 ;  /* 0x0000000400057882 */ /* 0x000fca0000000000 */
[----:B------:R-:W-:Y:S04]  /*01b0*/  DEPBAR.LE SB1, 0x36 ;  /* 0x00009d800000791a */ /* 0x000fe80000000000 */
[----:B------:R-:W1:Y:S02]  /*01c0*/  UTCATOMSWS.FIND_AND_SET.ALIGN UP0, UR5, UR5 ;  /* 0x00000005000575e3 */ /* 0x000e640008000800 */
[----:B-1----:R-:W-:-:S04]  /*01d0*/  PLOP3.LUT P0, PT, PT, PT, UP0, 0x80, 0x8 ;  /* 0x000000000008781c */ /* 0x002fc80003f0f008 */
[----:B------:R-:W-:-:S04]  /*01e0*/  SEL R0, RZ, 0xffffffff, !P0 ;  /* 0xffffffffff007807 */ /* 0x000fc80004000000 */
[----:B------:R-:W-:Y:S01]  /*01f0*/  ISETP.NE.AND P0, PT, R0, RZ, PT ;  /* 0x000000ff0000720c */ /* 0x000fe20003f05270 */
[----:B------:R-:W-:-:S12]  /*0200*/  IMAD.U32 R0, RZ, RZ, UR5 ;  /* 0x00000005ff007e24 */ /* 0x000fd8000f8e00ff */
[----:B------:R-:W-:Y:S05]  /*0210*/  @!P0 BRA `(.L_x_4) ;  /* 0xfffffffc00dc8947 */ /* 0x000fea000383ffff */
.L_x_3:
[C---:B------:R-:W-:Y:S01]  /*0220*/  VIADD R3, R0.reuse, 0x10 ;  /* 0x0000001000037836 */ /* 0x040fe20000000000 */
[----:B------:R-:W-:Y:S01]  /*0230*/  UMOV UR5, 0x50 ;  /* 0x0000005000057882 */ /* 0x000fe20000000000 */
[----:B------:R-:W-:Y:S01]  /*0240*/  SHF.L.U32 R2, R5, R0, RZ ;  /* 0x0000000005027219 */ /* 0x000fe200000006ff */
[----:B------:R-:W-:Y:S01]  /*0250*/  ULEA UR5, UR6, UR5, 0x18 ;  /* 0x0000000506057291 */ /* 0x000fe2000f8ec0ff */
[----:B------:R-:W-:Y:S01]  /*0260*/  IMAD.SHL.U32 R0, R0, 0x20, RZ ;  /* 0x0000002000007824 */ /* 0x000fe200078e00ff */
[----:B------:R-:W-:-:S04]  /*0270*/  SHF.L.U32 R3, R4, R3, RZ ;  /* 0x0000000304037219 */ /* 0x000fc800000006ff */
[----:B------:R-:W-:-:S05]  /*0280*/  LOP3.LUT R2, R3, R2, RZ, 0xfc, !PT ;  /* 0x0000000203027212 */ /* 0x000fca00078efcff */
[----:B------:R1:W-:Y:S04]  /*0290*/  ATOMS.OR RZ, [UR5], R2 ;  /* 0x00000002ffff798c */ /* 0x0003e8000b000005 */
[----:B------:R1:W-:Y:S01]  /*02a0*/  STS [UR4], R0 ;  /* 0x00000000ff007988 */ /* 0x0003e20008000804 */
[----:B------:R-:W-:Y:S05]  /*02b0*/  BRA `(.L_x_2) ;  /* 0x0000000000107947 */ /* 0x000fea0003800000 */
.L_x_1:
[----:B------:R-:W-:Y:S01]  /*02c0*/  IMAD.MOV.U32 R0, RZ, RZ, -0x1 ;  /* 0xffffffffff007424 */ /* 0x000fe200078e00ff */
[----:B------:R-:W-:-:S04]  /*02d0*/  MOV R2, 0x300 ;  /* 0x0000030000027802 */ /* 0x000fc80000000f00 */
[----:B------:R1:W-:Y:S03]  /*02e0*/  STS [UR4], R0 ;  /* 0x00000000ff007988 */ /* 0x0003e60008000804 */
[----:B01----:R-:W-:Y:S05]  /*02f0*/  CALL.REL.NOINC `($__internal_1_$__cuda_sm10x_tcgen05_guardrail_trap_phase_invalid_during_alloc) ;  /* 0x0000003000f07944 */ /* 0x003fea0003c00000 */
.L_x_2:
[----:B------:R-:W-:Y:S05]  /*0300*/  WARPSYNC.ALL ;  /* 0x0000000000007948 */ /* 0x000fea0003800000 */
[----:B------:R-:W-:Y:S01]  /*0310*/  NOP ;  /* 0x0000000000007918 */ /* 0x000fe20000000000 */
.L_x_0:
[----:B------:R-:W2:Y:S01]  /*0320*/  LDCU.128 UR16, c[0x0][0x380] ;  /* 0x00007000ff1077ac */ /* 0x000ea20008000c00 */
[----:B------:R-:W3:Y:S01]  /*0330*/  S2UR UR6, SR_CgaCtaId ;  /* 0x00000000000679c3 */ /* 0x000ee20000008800 */
[----:B-1----:R-:W-:Y:S02]  /*0340*/  SHF.R.U32.HI R2, RZ, 0x5, R132 ;  /* 0x00000005ff027819 */ /* 0x002fe40000011684 */
[C---:B------:R-:W-:Y:S01]  /*0350*/  LOP3.LUT R143, R132.reuse, 0x60, RZ, 0xc0, !PT ;  /* 0x00000060848f7812 */ /* 0x040fe200078ec0ff */
[----:B------:R-:W-:Y:S01]  /*0360*/  UMOV UR4, 0x400 ;  /* 0x0000040000047882 */ /* 0x000fe20000000000 */
[----:B------:R-:W-:Y:S01]  /*0370*/  LOP3.LUT R158, R132, 0x1f, RZ, 0xc0, !PT ;  /* 0x0000001f849e7812 */ /* 0x000fe200078ec0ff */
[----:B------:R-:W1:Y:S01]  /*0380*/  LDCU.64 UR12, c[0x0][0x358] ;  /* 0x00006b00ff0c77ac */ /* 0x000e620008000a00 */
[----:B------:R-:W-:Y:S01]  /*0390*/  SGXT.U32 R2, R2, 0x2 ;  /* 0x000000020202781a */ /* 0x000fe20000000000 */
[----:B------:R-:W-:-:S03]  /*03a0*/  IMAD.SHL.U32 R135, R143, 0x4, RZ ;  /* 0x000000048f877824 */ /* 0x000fc600078e00ff */
[C---:B------:R-:W-:Y:S02]  /*03b0*/  LOP3.LUT R145, R2.reuse, 0x20, RZ, 0xfc, !PT ;  /* 0x0000002002917812 */ /* 0x040fe400078efcff */
[C---:B------:R-:W-:Y:S02]  /*03c0*/  LOP3.LUT R184, R2.reuse, 0x18, RZ, 0xfc, !PT ;  /* 0x0000001802b87812 */ /* 0x040fe400078efcff */
[----:B------:R-:W-:Y:S02]  /*03d0*/  LOP3.LUT R139, R2, 0x50, RZ, 0xfc, !PT ;  /* 0x00000050028b7812 */ /* 0x000fe400078efcff */
[----:B--2---:R-:W-:Y:S02]  /*03e0*/  IADD3 R8, P0, P2, R158, UR16, R143 ;  /* 0x000000109e087c10 */ /* 0x004fe4000fa1e08f */
[----:B------:R-:W-:Y:S02]  /*03f0*/  LOP3.LUT R146, R2, 0x48, RZ, 0xfc, !PT ;  /* 0x0000004802927812 */ /* 0x000fe400078efcff */
[----:B------:R-:W-:Y:S01]  /*0400*/  IADD3.X R9, PT, PT, RZ, UR17, RZ, P0, P2 ;  /* 0x00000011ff097c10 */ /* 0x000fe200087e44ff */
[----:B------:R-:W-:Y:S01]  /*0410*/  BAR.SYNC.DEFER_BLOCKING 0x0 ;  /* 0x0000000000007b1d */ /* 0x000fe20000010000 */
[----:B------:R-:W-:Y:S01]  /*0420*/  LEA R17, P0, R145, UR16, 0x5 ;  /* 0x0000001091117c11 */ /* 0x000fe2000f8028ff */
[----:B---3--:R-:W-:Y:S01]  /*0430*/  ULEA UR10, UR6, UR4, 0x18 ;  /* 0x00000004060a7291 */ /* 0x008fe2000f8ec0ff */
[----:B------:R-:W-:-:S02]  /*0440*/  LEA R15, P2, R184, UR16, 0x5 ;  /* 0x00000010b80f7c11 */ /* 0x000fc4000f8428ff */
[----:B------:R-:W-:Y:S02]  /*0450*/  LEA.HI.X R22, R145, UR17, RZ, 0x5, P0 ;  /* 0x0000001191167c11 */ /* 0x000fe400080f2cff */
[----:B------:R-:W-:Y:S02]  /*0460*/  LEA R39, P0, R139, UR16, 0x5 ;  /* 0x000000108b277c11 */ /* 0x000fe4000f8028ff */
[----:B------:R-:W-:Y:S02]  /*0470*/  LOP3.LUT R189, R2, 0x4, RZ, 0xfc, !PT ;  /* 0x0000000402bd7812 */ /* 0x000fe400078efcff */
[----:B------:R-:W-:Y:S02]  /*0480*/  LEA.HI.X R20, R184, UR17, RZ, 0x5, P2 ;  /* 0x00000011b8147c11 */ /* 0x000fe400090f2cff */
[----:B------:R-:W-:Y:S02]  /*0490*/  LEA R41, P2, R146, UR16, 0x5 ;  /* 0x0000001092297c11 */ /* 0x000fe4000f8428ff */
[----:B------:R-:W-:-:S02]  /*04a0*/  LOP3.LUT R133, R2, 0x78, RZ, 0xfc, !PT ;  /* 0x0000007802857812 */ /* 0x000fc400078efcff */
[----:B------:R-:W-:Y:S02]  /*04b0*/  LEA.HI.X R50, R139, UR17, RZ, 0x5, P0 ;  /* 0x000000118b327c11 */ /* 0x000fe400080f2cff */
[----:B------:R-:W-:Y:S02]  /*04c0*/  LEA R71, P0, R189, UR16, 0x5 ;  /* 0x00000010bd477c11 */ /* 0x000fe4000f8028ff */
[----:B------:R-:W-:Y:S02]  /*04d0*/  LOP3.LUT R148, R2, 0x34, RZ, 0xfc, !PT ;  /* 0x0000003402947812 */ /* 0x000fe400078efcff */
[----:B------:R-:W-:Y:S01]  /*04e0*/  LEA.HI.X R48, R146, UR17, RZ, 0x5, P2 ;  /* 0x0000001192307c11 */ /* 0x000fe200090f2cff */
[----:B------:R-:W2:Y:S01]  /*04f0*/  LDS R75, [UR10] ;  /* 0x0000000aff4b7984 */ /* 0x000ea20008000800 */
[----:B------:R-:W-:Y:S02]  /*0500*/  LEA R27, P2, R133, UR16, 0x5 ;  /* 0x00000010851b7c11 */ /* 0x000fe4000f8428ff */
[----:B------:R-:W-:Y:S01]  /*0510*/  LOP3.LUT R152, R2, 0x2c, RZ, 0xfc, !PT ;  /* 0x0000002c02987812 */ /* 0x000fe200078efcff */
[----:B------:R-:W-:Y:S01]  /*0520*/  BAR.SYNC.DEFER_BLOCKING 0x0 ;  /* 0x0000000000007b1d */ /* 0x000fe20000010000 */
[----:B------:R-:W-:-:S02]  /*0530*/  LEA.HI.X R62, R189, UR17, RZ, 0x5, P0 ;  /* 0x00000011bd3e7c11 */ /* 0x000fc400080f2cff */
[----:B------:R-:W-:Y:S02]  /*0540*/  LEA R59, P0, R148, UR16, 0x5 ;  /* 0x00000010943b7c11 */ /* 0x000fe4000f8028ff */
[C---:B------:R-:W-:Y:S02]  /*0550*/  LOP3.LUT R137, R2.reuse, 0x64, RZ, 0xfc, !PT ;  /* 0x0000006402897812 */ /* 0x040fe400078efcff */
[----:B------:R-:W-:Y:S02]  /*0560*/  LEA.HI.X R28, R133, UR17, RZ, 0x5, P2 ;  /* 0x00000011851c7c11 */ /* 0x000fe400090f2cff */
[----:B------:R-:W-:Y:S02]  /*0570*/  LOP3.LUT R188, R2, 0x8, RZ, 0xfc, !PT ;  /* 0x0000000802bc7812 */ /* 0x000fe400078efcff */
[----:B------:R-:W-:Y:S02]  /*0580*/  LEA R61, P2, R152, UR16, 0x5 ;  /* 0x00000010983d7c11 */ /* 0x000fe4000f8428ff */
[----:B------:R-:W-:-:S02]  /*0590*/  LOP3.LUT R154, R2, 0x5c, RZ, 0xfc, !PT ;  /* 0x0000005c029a7812 */ /* 0x000fc400078efcff */
[----:B------:R-:W-:Y:S02]  /*05a0*/  LOP3.LUT R186, R2, 0x10, RZ, 0xfc, !PT ;  /* 0x0000001002ba7812 */ /* 0x000fe400078efcff */
[----:B------:R-:W-:Y:S02]  /*05b0*/  LEA.HI.X R78, R148, UR17, RZ, 0x5, P0 ;  /* 0x00000011944e7c11 */ /* 0x000fe400080f2cff */
[----:B------:R-:W-:Y:S02]  /*05c0*/  LEA R53, P0, R137, UR16, 0x5 ;  /* 0x0000001089357c11 */ /* 0x000fe4000f8028ff */
[----:B------:R-:W-:Y:S02]  /*05d0*/  LEA R13, P6, R188, UR16, 0x5 ;  /* 0x00000010bc0d7c11 */ /* 0x000fe4000f8c28ff */
[----:B------:R-:W-:Y:S01]  /*05e0*/  LEA.HI.X R79, R152, UR17, RZ, 0x5, P2 ;  /* 0x00000011984f7c11 */ /* 0x000fe200090f2cff */
[----:B-1----:R-:W5:Y:S01]  /*05f0*/  LDG.E.U8 R8, desc[UR12][R8.64] ;  /* 0x0000000c08087981 */ /* 0x002f62000c1e1100 */
[----:B------:R-:W-:-:S02]  /*0600*/  LEA R51, P2, R154, UR16, 0x5 ;  /* 0x000000109a337c11 */ /* 0x000fc4000f8428ff */
[----:B------:R-:W-:Y:S02]  /*0610*/  LEA R5, P5, R186, UR16, 0x5 ;  /* 0x00000010ba057c11 */ /* 0x000fe4000f8a28ff */
[----:B------:R-:W-:Y:S02]  /*0620*/  LEA.HI.X R70, R137, UR17, RZ, 0x5, P0 ;  /* 0x0000001189467c11 */ /* 0x000fe400080f2cff */
[----:B------:R-:W-:Y:S02]  /*0630*/  LEA.HI.X R4, R188, UR17, RZ, 0x5, P6 ;  /* 0x00000011bc047c11 */ /* 0x000fe4000b0f2cff */
[----:B------:R-:W-:Y:S02]  /*0640*/  IADD3 R12, P0, PT, R158, R13, RZ ;  /* 0x0000000d9e0c7210 */ /* 0x000fe40007f1e0ff */
[----:B------:R-:W-:Y:S02]  /*0650*/  LEA.HI.X R72, R154, UR17, RZ, 0x5, P2 ;  /* 0x000000119a487c11 */ /* 0x000fe400090f2cff */
[----:B------:R-:W-:-:S02]  /*0660*/  LEA.HI.X R18, R186, UR17, RZ, 0x5, P5 ;  /* 0x00000011ba127c11 */ /* 0x000fc4000a8f2cff */
[C---:B------:R-:W-:Y:S02]  /*0670*/  IADD3 R14, P2, PT, R158.reuse, R5, RZ ;  /* 0x000000059e0e7210 */ /* 0x040fe40007f5e0ff */
[----:B------:R-:W-:Y:S01]  /*0680*/  IADD3 R10, P3, P4, R158, UR18, R135 ;  /* 0x000000129e0a7c10 */ /* 0x000fe2000fc7e087 */
[----:B------:R-:W-:Y:S01]  /*0690*/  IMAD.X R13, RZ, RZ, R4, P0 ;  /* 0x000000ffff0d7224 */ /* 0x000fe200000e0604 */
[C---:B------:R-:W-:Y:S02]  /*06a0*/  LOP3.LUT R149, R2.reuse, 0x28, RZ, 0xfc, !PT ;  /* 0x0000002802957812 */ /* 0x040fe400078efcff */
[----:B------:R-:W-:Y:S02]  /*06b0*/  LOP3.LUT R140, R2, 0x30, RZ, 0xfc, !PT ;  /* 0x00000030028c7812 */ /* 0x000fe400078efcff */
[----:B------:R-:W-:Y:S01]  /*06c0*/  IADD3 R16, P0, PT, R158, R15, RZ ;  /* 0x0000000f9e107210 */ /* 0x000fe20007f1e0ff */
[----:B------:R-:W-:Y:S01]  /*06d0*/  IMAD.X R15, RZ, RZ, R18, P2 ;  /* 0x000000ffff0f7224 */ /* 0x000fe200010e0612 */
[----:B------:R-:W-:Y:S01]  /*06e0*/  IADD3.X R11, PT, PT, RZ, UR19, RZ, P3, P4 ;  /* 0x00000013ff0b7c10 */ /* 0x000fe20009fe84ff */
[----:B------:R-:W5:Y:S01]  /*06f0*/  LDG.E.U8 R34, desc[UR12][R12.64] ;  /* 0x0000000c0c227981 */ /* 0x000f62000c1e1100 */
[----:B------:R-:W-:-:S02]  /*0700*/  LEA R19, P4, R149, UR16, 0x5 ;  /* 0x0000001095137c11 */ /* 0x000fc4000f8828ff */
[----:B------:R-:W-:Y:S01]  /*0710*/  IADD3 R18, P2, PT, R158, R17, RZ ;  /* 0x000000119e127210 */ /* 0x000fe20007f5e0ff */
[----:B------:R-:W-:Y:S01]  /*0720*/  IMAD.X R17, RZ, RZ, R20, P0 ;  /* 0x000000ffff117224 */ /* 0x000fe200000e0614 */
[----:B------:R-:W-:Y:S01]  /*0730*/  LOP3.LUT R0, R2, 0x38, RZ, 0xfc, !PT ;  /* 0x0000003802007812 */ /* 0x000fe200078efcff */
[----:B------:R-:W5:Y:S01]  /*0740*/  LDG.E.U8 R6, desc[UR12][R10.64] ;  /* 0x0000000c0a067981 */ /* 0x000f62000c1e1100 */
[----:B------:R-:W-:Y:S02]  /*0750*/  LEA R21, P3, R140, UR16, 0x5 ;  /* 0x000000108c157c11 */ /* 0x000fe4000f8628ff */
[----:B------:R-:W-:Y:S01]  /*0760*/  LOP3.LUT R134, R2, 0x40, RZ, 0xfc, !PT ;  /* 0x0000004002867812 */ /* 0x000fe200078efcff */
[----:B------:R-:W5:Y:S01]  /*0770*/  LDG.E.U8 R5, desc[UR12][R10.64+0x40] ;  /* 0x0000400c0a057981 */ /* 0x000f62000c1e1100 */
[----:B------:R-:W-:Y:S02]  /*0780*/  LEA.HI.X R40, R149, UR17, RZ, 0x5, P4 ;  /* 0x0000001195287c11 */ /* 0x000fe4000a0f2cff */
[----:B------:R-:W-:Y:S01]  /*0790*/  IADD3 R20, P0, PT, R158, R19, RZ ;  /* 0x000000139e147210 */ /* 0x000fe20007f1e0ff */
[----:B------:R-:W-:Y:S01]  /*07a0*/  IMAD.X R19, RZ, RZ, R22, P2 ;  /* 0x000000ffff137224 */ /* 0x000fe200010e0616 */
[----:B------:R-:W-:Y:S01]  /*07b0*/  LEA R23, P6, R0, UR16, 0x5 ;  /* 0x0000001000177c11 */ /* 0x000fe2000f8c28ff */
[----:B------:R-:W5:Y:S01]  /*07c0*/  LDG.E.U8 R4, desc[UR12][R10.64+0x20] ;  /* 0x0000200c0a047981 */ /* 0x000f62000c1e1100 */
[----:B------:R-:W-:-:S02]  /*07d0*/  LEA.HI.X R42, R140, UR17, RZ, 0x5, P3 ;  /* 0x000000118c2a7c11 */ /* 0x000fc400098f2cff */
[----:B------:R-:W-:Y:S01]  /*07e0*/  IADD3 R22, P2, PT, R158, R21, RZ ;  /* 0x000000159e167210 */ /* 0x000fe20007f5e0ff */
[----:B------:R1:W5:Y:S01]  /*07f0*/  LDG.E.U8 R7, desc[UR12][R10.64+0x60] ;  /* 0x0000600c0a077981 */ /* 0x000362000c1e1100 */
[----:B------:R-:W-:Y:S01]  /*0800*/  LEA R43, P5, R134, UR16, 0x5 ;  /* 0x00000010862b7c11 */ /* 0x000fe2000f8a28ff */
[----:B------:R-:W-:Y:S01]  /*0810*/  IMAD.X R21, RZ, RZ, R40, P0 ;  /* 0x000000ffff157224 */ /* 0x000fe200000e0628 */
[----:B------:R-:W-:Y:S01]  /*0820*/  LEA.HI.X R44, R0, UR17, RZ, 0x5, P6 ;  /* 0x00000011002c7c11 */ /* 0x000fe2000b0f2cff */
[----:B------:R3:W5:Y:S01]  /*0830*/  LDG.E.U8 R36, desc[UR12][R14.64] ;  /* 0x0000000c0e247981 */ /* 0x000762000c1e1100 */
[----:B------:R-:W-:Y:S02]  /*0840*/  LEA.HI.X R46, R134, UR17, RZ, 0x5, P5 ;  /* 0x00000011862e7c11 */ /* 0x000fe4000a8f2cff */
[C---:B------:R-:W-:Y:S01]  /*0850*/  LOP3.LUT R141, R2.reuse, 0x58, RZ, 0xfc, !PT ;  /* 0x00000058028d7812 */ /* 0x040fe200078efcff */
[----:B------:R4:W5:Y:S01]  /*0860*/  LDG.E.U8 R38, desc[UR12][R16.64] ;  /* 0x0000000c10267981 */ /* 0x000962000c1e1100 */
[----:B------:R-:W-:-:S02]  /*0870*/  LOP3.LUT R138, R2, 0x60, RZ, 0xfc, !PT ;  /* 0x00000060028a7812 */ /* 0x000fc400078efcff */
[C---:B-1----:R-:W-:Y:S01]  /*0880*/  IADD3 R10, P0, PT, R158.reuse, R23, RZ ;  /* 0x000000179e0a7210 */ /* 0x042fe20007f1e0ff */
[----:B------:R-:W-:Y:S01]  /*0890*/  IMAD.X R23, RZ, RZ, R42, P2 ;  /* 0x000000ffff177224 */ /* 0x000fe200010e062a */
[C---:B------:R-:W-:Y:S01]  /*08a0*/  IADD3 R12, P2, PT, R158.reuse, R43, RZ ;  /* 0x0000002b9e0c7210 */ /* 0x040fe20007f5e0ff */
[----:B------:R1:W5:Y:S01]  /*08b0*/  LDG.E.U8 R40, desc[UR12][R18.64] ;  /* 0x0000000c12287981 */ /* 0x000362000c1e1100 */
[C---:B------:R-:W-:Y:S01]  /*08c0*/  LEA R37, P4, R141.reuse, UR16, 0x5 ;  /* 0x000000108d257c11 */ /* 0x040fe2000f8828ff */
[----:B------:R-:W-:Y:S01]  /*08d0*/  IMAD.X R11, RZ, RZ, R44, P0 ;  /* 0x000000ffff0b7224 */ /* 0x000fe200000e062c */
[C---:B---3--:R-:W-:Y:S01]  /*08e0*/  IADD3 R14, P0, PT, R158.reuse, R41, RZ ;  /* 0x000000299e0e7210 */ /* 0x048fe20007f1e0ff */
[----:B------:R-:W-:Y:S01]  /*08f0*/  IMAD.X R13, RZ, RZ, R46, P2 ;  /* 0x000000ffff0d7224 */ /* 0x000fe200010e062e */
[----:B----4-:R-:W-:Y:S01]  /*0900*/  IADD3 R16, P2, PT, R158, R39, RZ ;  /* 0x000000279e107210 */ /* 0x010fe20007f5e0ff */
[----:B------:R3:W5:Y:S01]  /*0910*/  LDG.E.U8 R42, desc[UR12][R20.64] ;  /* 0x0000000c142a7981 */ /* 0x000762000c1e1100 */
[----:B------:R-:W-:Y:S01]  /*0920*/  LOP3.LUT R153, R2, 0x68, RZ, 0xfc, !PT ;  /* 0x0000006802997812 */ /* 0x000fe200078efcff */
[----:B------:R-:W-:Y:S01]  /*0930*/  IMAD.X R15, RZ, RZ, R48, P0 ;  /* 0x000000ffff0f7224 */ /* 0x000fe200000e0630 */
[----:B------:R-:W-:Y:S01]  /*0940*/  LEA R35, P3, R138, UR16, 0x5 ;  /* 0x000000108a237c11 */ /* 0x000fe2000f8628ff */
[----:B------:R-:W-:Y:S01]  /*0950*/  IMAD.X R17, RZ, RZ, R50, P2 ;  /* 0x000000ffff117224 */ /* 0x000fe200010e0632 */
[----:B------:R-:W-:Y:S01]  /*0960*/  LOP3.LUT R3, R2, 0x70, RZ, 0xfc, !PT ;  /* 0x0000007002037812 */ /* 0x000fe200078efcff */
[----:B------:R4:W5:Y:S01]  /*0970*/  LDG.E.U8 R44, desc[UR12][R22.64] ;  /* 0x0000000c162c7981 */ /* 0x000962000c1e1100 */
[----:B------:R-:W-:-:S02]  /*0980*/  LEA.HI.X R32, R141, UR17, RZ, 0x5, P4 ;  /* 0x000000118d207c11 */ /* 0x000fc4000a0f2cff */
[----:B-1----:R-:W-:Y:S01]  /*0990*/  IADD3 R18, P0, PT, R158, R37, RZ ;  /* 0x000000259e127210 */ /* 0x002fe20007f1e0ff */
[----:B------:R1:W5:Y:S01]  /*09a0*/  LDG.E.U8 R46, desc[UR12][R10.64] ;  /* 0x0000000c0a2e7981 */ /* 0x000362000c1e1100 */
[----:B------:R-:W-:Y:S02]  /*09b0*/  LEA R33, P6, R153, UR16, 0x5 ;  /* 0x0000001099217c11 */ /* 0x000fe4000f8c28ff */
[----:B------:R-:W-:Y:S01]  /*09c0*/  LEA.HI.X R24, R138, UR17, RZ, 0x5, P3 ;  /* 0x000000118a187c11 */ /* 0x000fe200098f2cff */
[----:B------:R0:W5:Y:S01]  /*09d0*/  LDG.E.U8 R48, desc[UR12][R12.64] ;  /* 0x0000000c0c307981 */ /* 0x000162000c1e1100 */
[----:B---3--:R-:W-:Y:S01]  /*09e0*/  IADD3 R20, P2, PT, R158, R35, RZ ;  /* 0x000000239e147210 */ /* 0x008fe20007f5e0ff */
[----:B------:R-:W-:Y:S01]  /*09f0*/  IMAD.X R19, RZ, RZ, R32, P0 ;  /* 0x000000ffff137224 */ /* 0x000fe200000e0620 */
[----:B------:R-:W-:Y:S01]  /*0a00*/  LEA R25, P5, R3, UR16, 0x5 ;  /* 0x0000001003197c11 */ /* 0x000fe2000f8a28ff */
[----:B------:R3:W5:Y:S01]  /*0a10*/  LDG.E.U8 R50, desc[UR12][R14.64] ;  /* 0x0000000c0e327981 */ /* 0x000762000c1e1100 */
[----:B------:R-:W-:Y:S01]  /*0a20*/  LOP3.LUT R187, R2, 0xc, RZ, 0xfc, !PT ;  /* 0x0000000c02bb7812 */ /* 0x000fe200078efcff */
[----:B------:R-:W-:Y:S01]  /*0a30*/  IMAD.X R21, RZ, RZ, R24, P2 ;  /* 0x000000ffff157224 */ /* 0x000fe200010e0618 */
[----:B------:R-:W-:Y:S01]  /*0a40*/  LEA.HI.X R26, R153, UR17, RZ, 0x5, P6 ;  /* 0x00000011991a7c11 */ /* 0x000fe2000b0f2cff */
[----:B------:R0:W5:Y:S01]  /*0a50*/  LDG.E.U8 R52, desc[UR12][R16.64] ;  /* 0x0000000c10347981 */ /* 0x000162000c1e1100 */
[----:B----4-:R-:W-:-:S02]  /*0a60*/  IADD3 R22, P0, PT, R158, R33, RZ ;  /* 0x000000219e167210 */ /* 0x010fc40007f1e0ff */
[----:B------:R-:W-:Y:S01]  /*0a70*/  LEA.HI.X R30, R3, UR17, RZ, 0x5, P5 ;  /* 0x00000011031e7c11 */ /* 0x000fe2000a8f2cff */
[----:B------:R4:W5:Y:S01]  /*0a80*/  LDG.E.U8 R54, desc[UR12][R18.64] ;  /* 0x0000000c12367981 */ /* 0x000962000c1e1100 */
[----:B------:R-:W-:Y:S01]  /*0a90*/  IADD3 R24, P2, PT, R158, R25, RZ ;  /* 0x000000199e187210 */ /* 0x000fe20007f5e0ff */
[----:B------:R-:W-:Y:S01]  /*0aa0*/  IMAD.X R23, RZ, RZ, R26, P0 ;  /* 0x000000ffff177224 */ /* 0x000fe200000e061a */
[C---:B------:R-:W-:Y:S01]  /*0ab0*/  LOP3.LUT R185, R2.reuse, 0x14, RZ, 0xfc, !PT ;  /* 0x0000001402b97812 */ /* 0x040fe200078efcff */
[----:B------:R0:W5:Y:S01]  /*0ac0*/  LDG.E.U8 R56, desc[UR12][R20.64] ;  /* 0x0000000c14387981 */ /* 0x000162000c1e1100 */
[----:B------:R-:W-:Y:S01]  /*0ad0*/  LEA R69, P4, R187, UR16, 0x5 ;  /* 0x00000010bb457c11 */ /* 0x000fe2000f8828ff */
[----:B------:R-:W-:Y:S01]  /*0ae0*/  IMAD.X R25, RZ, RZ, R30, P2 ;  /* 0x000000ffff197224 */ /* 0x000fe200010e061e */
[----:B------:R-:W-:Y:S01]  /*0af0*/  LOP3.LUT R159, R2, 0x1c, RZ, 0xfc, !PT ;  /* 0x0000001c029f7812 */ /* 0x000fe200078efcff */
[----:B------:R2:W5:Y:S01]  /*0b00*/  LDG.E.U8 R58, desc[UR12][R22.64] ;  /* 0x0000000c163a7981 */ /* 0x000562000c1e1100 */
[----:B-1----:R-:W-:Y:S01]  /*0b10*/  IADD3 R10, P0, PT, R158, R71, RZ ;  /* 0x000000479e0a7210 */ /* 0x002fe20007f1e0ff */
[----:B------:R-:W1:Y:S01]  /*0b20*/  LDC.64 R32, c[0x0][0x388] ;  /* 0x0000e200ff207b82 */ /* 0x000e620000000a00 */
[----:B------:R-:W-:Y:S01]  /*0b30*/  LEA R67, P3, R185, UR16, 0x5 ;  /* 0x00000010b9437c11 */ /* 0x000fe2000f8628ff */
[----:B------:R-:W5:Y:S01]  /*0b40*/  LDG.E.U8 R60, desc[UR12][R24.64] ;  /* 0x0000000c183c7981 */ /* 0x000f62000c1e1100 */
[----:B------:R-:W-:-:S02]  /*0b50*/  LEA.HI.X R83, R187, UR17, RZ, 0x5, P4 ;  /* 0x00000011bb537c11 */ /* 0x000fc4000a0f2cff */
[----:B0-----:R-:W-:Y:S01]  /*0b60*/  IADD3 R12, P2, PT, R158, R69, RZ ;  /* 0x000000459e0c7210 */ /* 0x001fe20007f5e0ff */
[----:B------:R-:W-:Y:S01]  /*0b70*/  IMAD.X R11, RZ, RZ, R62, P0 ;  /* 0x000000ffff0b7224 */ /* 0x000fe200000e063e */
[----:B------:R-:W-:Y:S02]  /*0b80*/  LOP3.LUT R150, R2, 0x24, RZ, 0xfc, !PT ;  /* 0x0000002402967812 */ /* 0x000fe400078efcff */
[----:B------:R-:W-:Y:S01]  /*0b90*/  LEA R65, P6, R159, UR16, 0x5 ;  /* 0x000000109f417c11 */ /* 0x000fe2000f8c28ff */
[----:B------:R-:W-:Y:S01]  /*0ba0*/  IMAD.X R13, RZ, RZ, R83, P2 ;  /* 0x000000ffff0d7224 */ /* 0x000fe200010e0653 */
[----:B------:R-:W-:Y:S01]  /*0bb0*/  LEA.HI.X R82, R185, UR17, RZ, 0x5, P3 ;  /* 0x00000011b9527c11 */ /* 0x000fe200098f2cff */
[----:B------:R0:W5:Y:S01]  /*0bc0*/  LDG.E.U8 R9, desc[UR12][R10.64] ;  /* 0x0000000c0a097981 */ /* 0x000162000c1e1100 */
[----:B---3--:R-:W-:Y:S02]  /*0bd0*/  IADD3 R14, P0, PT, R158, R67, RZ ;  /* 0x000000439e0e7210 */ /* 0x008fe40007f1e0ff */
[----:B------:R-:W-:Y:S01]  /*0be0*/  LEA R63, P5, R150, UR16, 0x5 ;  /* 0x00000010963f7c11 */ /* 0x000fe2000f8a28ff */
[----:B------:R3:W5:Y:S01]  /*0bf0*/  LDG.E.U8 R35, desc[UR12][R12.64] ;  /* 0x0000000c0c237981 */ /* 0x000762000c1e1100 */
[----:B------:R-:W-:-:S02]  /*0c00*/  LEA.HI.X R81, R159, UR17, RZ, 0x5, P6 ;  /* 0x000000119f517c11 */ /* 0x000fc4000b0f2cff */
[----:B------:R-:W-:Y:S01]  /*0c10*/  IADD3 R16, P2, PT, R158, R65, RZ ;  /* 0x000000419e107210 */ /* 0x000fe20007f5e0ff */
[----:B------:R-:W-:Y:S01]  /*0c20*/  IMAD.X R15, RZ, RZ, R82, P0 ;  /* 0x000000ffff0f7224 */ /* 0x000fe200000e0652 */
[----:B------:R-:W-:Y:S02]  /*0c30*/  LOP3.LUT R147, R2, 0x3c, RZ, 0xfc, !PT ;  /* 0x0000003c02937812 */ /* 0x000fe400078efcff */
[----:B------:R-:W-:Y:S01]  /*0c40*/  LEA.HI.X R80, R150, UR17, RZ, 0x5, P5 ;  /* 0x0000001196507c11 */ /* 0x000fe2000a8f2cff */
[----:B------:R-:W-:Y:S01]  /*0c50*/  IMAD.X R17, RZ, RZ, R81, P2 ;  /* 0x000000ffff117224 */ /* 0x000fe200010e0651 */
[----:B----4-:R-:W-:Y:S01]  /*0c60*/  IADD3 R18, P0, PT, R158, R63, RZ ;  /* 0x0000003f9e127210 */ /* 0x010fe20007f1e0ff */
[----:B------:R4:W5:Y:S01]  /*0c70*/  LDG.E.U8 R37, desc[UR12][R14.64] ;  /* 0x0000000c0e257981 */ /* 0x000962000c1e1100 */
[----:B------:R-:W-:Y:S02]  /*0c80*/  LOP3.LUT R151, R2, 0x44, RZ, 0xfc, !PT ;  /* 0x0000004402977812 */ /* 0x000fe400078efcff */
[----:B------:R-:W-:Y:S01]  /*0c90*/  IADD3 R20, P2, PT, R158, R61, RZ ;  /* 0x0000003d9e147210 */ /* 0x000fe20007f5e0ff */
[----:B------:R-:W-:Y:S01]  /*0ca0*/  IMAD.X R19, RZ, RZ, R80, P0 ;  /* 0x000000ffff137224 */ /* 0x000fe200000e0650 */
[----:B------:R-:W-:Y:S01]  /*0cb0*/  LEA R57, P4, R147, UR16, 0x5 ;  /* 0x0000001093397c11 */ /* 0x000fe2000f8828ff */
[----:B------:R0:W5:Y:S01]  /*0cc0*/  LDG.E.U8 R39, desc[UR12][R16.64] ;  /* 0x0000000c10277981 */ /* 0x000162000c1e1100 */
[----:B------:R-:W-:Y:S01]  /*0cd0*/  LEA R45, P3, R151, UR16, 0x5 ;  /* 0x00000010972d7c11 */ /* 0x000fe2000f8628ff */
[----:B------:R-:W-:Y:S01]  /*0ce0*/  IMAD.X R21, RZ, RZ, R79, P2 ;  /* 0x000000ffff157224 */ /* 0x000fe200010e064f */
[C---:B------:R-:W-:Y:S01]  /*0cf0*/  LOP3.LUT R144, R2.reuse, 0x4c, RZ, 0xfc, !PT ;  /* 0x0000004c02907812 */ /* 0x040fe200078efcff */
[----:B------:R1:W5:Y:S01]  /*0d00*/  LDG.E.U8 R41, desc[UR12][R18.64] ;  /* 0x0000000c12297981 */ /* 0x000362000c1e1100 */
[----:B------:R-:W-:-:S02]  /*0d10*/  LOP3.LUT R136, R2, 0x74, RZ, 0xfc, !PT ;  /* 0x0000007402887812 */ /* 0x000fc400078efcff */
[C---:B--2---:R-:W-:Y:S01]  /*0d20*/  IADD3 R22, P0, PT, R158.reuse, R59, RZ ;  /* 0x0000003b9e167210 */ /* 0x044fe20007f1e0ff */
[----:B------:R-:W5:Y:S01]  /*0d30*/  LDG.E.U8 R43, desc[UR12][R20.64] ;  /* 0x0000000c142b7981 */ /* 0x000f62000c1e1100 */
[----:B------:R-:W-:Y:S02]  /*0d40*/  LEA.HI.X R77, R147, UR17, RZ, 0x5, P4 ;  /* 0x00000011934d7c11 */ /* 0x000fe4000a0f2cff */
[----:B0-----:R-:W-:Y:S02]  /*0d50*/  IADD3 R10, P2, PT, R158, R57, RZ ;  /* 0x000000399e0a7210 */ /* 0x001fe40007f5e0ff */
[----:B------:R-:W-:Y:S01]  /*0d60*/  LEA.HI.X R76, R151, UR17, RZ, 0x5, P3 ;  /* 0x00000011974c7c11 */ /* 0x000fe200098f2cff */
[----:B------:R-:W-:Y:S01]  /*0d70*/  IMAD.X R23, RZ, RZ, R78, P0 ;  /* 0x000000ffff177224 */ /* 0x000fe200000e064e */
[----:B------:R-:W-:Y:S02]  /*0d80*/  LOP3.LUT R142, R2, 0x54, RZ, 0xfc, !PT ;  /* 0x00000054028e7812 */ /* 0x000fe400078efcff */
[----:B------:R-:W-:-:S02]  /*0d90*/  LEA R47, P6, R144, UR16, 0x5 ;  /* 0x00000010902f7c11 */ /* 0x000fc4000f8c28ff */
[----:B------:R-:W-:Y:S01]  /*0da0*/  LEA R29, P3, R136, UR16, 0x5 ;  /* 0x00000010881d7c11 */ /* 0x000fe2000f8628ff */
[----:B------:R-:W-:Y:S01]  /*0db0*/  IMAD.X R11, RZ, RZ, R77, P2 ;  /* 0x000000ffff0b7224 */ /* 0x000fe200010e064d */
[----:B---3--:R-:W-:Y:S02]  /*0dc0*/  IADD3 R12, P0, PT, R158, R45, RZ ;  /* 0x0000002d9e0c7210 */ /* 0x008fe40007f1e0ff */
[----:B------:R-:W-:Y:S01]  /*0dd0*/  LEA R49, P5, R142, UR16, 0x5 ;  /* 0x000000108e317c11 */ /* 0x000fe2000f8a28ff */
[----:B------:R-:W5:Y:S01]  /*0de0*/  LDG.E.U8 R45, desc[UR12][R22.64] ;  /* 0x0000000c162d7981 */ /* 0x000f62000c1e1100 */
[----:B------:R-:W-:Y:S02]  /*0df0*/  LEA.HI.X R74, R144, UR17, RZ, 0x5, P6 ;  /* 0x00000011904a7c11 */ /* 0x000fe4000b0f2cff */
[----:B------:R-:W-:Y:S02]  /*0e00*/  LEA.HI.X R66, R136, UR17, RZ, 0x5, P3 ;  /* 0x0000001188427c11 */ /* 0x000fe400098f2cff */
[----:B----4-:R-:W-:-:S02]  /*0e10*/  IADD3 R14, P2, PT, R158, R47, RZ ;  /* 0x0000002f9e0e7210 */ /* 0x010fc40007f5e0ff */
[----:B------:R-:W-:Y:S01]  /*0e20*/  IADD3 R26, P3, PT, R158, R27, RZ ;  /* 0x0000001b9e1a7210 */ /* 0x000fe20007f7e0ff */
[----:B------:R-:W-:Y:S01]  /*0e30*/  IMAD.X R13, RZ, RZ, R76, P0 ;  /* 0x000000ffff0d7224 */ /* 0x000fe200000e064c */
[----:B------:R-:W-:Y:S01]  /*0e40*/  LOP3.LUT R155, R2, 0x6c, RZ, 0xfc, !PT ;  /* 0x0000006c029b7812 */ /* 0x000fe200078efcff */
[----:B------:R-:W-:Y:S01]  /*0e50*/  IMAD.X R15, RZ, RZ, R74, P2 ;  /* 0x000000ffff0f7224 */ /* 0x000fe200010e064a */
[----:B------:R-:W-:Y:S01]  /*0e60*/  LEA.HI.X R73, R142, UR17, RZ, 0x5, P5 ;  /* 0x000000118e497c11 */ /* 0x000fe2000a8f2cff */
[----:B------:R0:W5:Y:S01]  /*0e70*/  LDG.E.U8 R47, desc[UR12][R10.64] ;  /* 0x0000000c0a2f7981 */ /* 0x000162000c1e1100 */
[C---:B------:R-:W-:Y:S01]  /*0e80*/  IADD3 R16, P0, PT, R158.reuse, R49, RZ ;  /* 0x000000319e107210 */ /* 0x040fe20007f1e0ff */
[----:B------:R-:W-:Y:S01]  /*0e90*/  IMAD.X R27, RZ, RZ, R28, P3 ;  /* 0x000000ffff1b7224 */ /* 0x000fe200018e061c */
[----:B-1----:R-:W-:Y:S01]  /*0ea0*/  IADD3 R18, P2, PT, R158, R51, RZ ;  /* 0x000000339e127210 */ /* 0x002fe20007f5e0ff */
[----:B------:R-:W5:Y:S01]  /*0eb0*/  LDG.E.U8 R49, desc[UR12][R12.64] ;  /* 0x0000000c0c317981 */ /* 0x000f62000c1e1100 */
[C---:B------:R-:W-:Y:S01]  /*0ec0*/  LEA R55, P4, R155.reuse, UR16, 0x5 ;  /* 0x000000109b377c11 */ /* 0x040fe2000f8828ff */
[----:B------:R-:W-:Y:S01]  /*0ed0*/  IMAD.X R17, RZ, RZ, R73, P0 ;  /* 0x000000ffff117224 */ /* 0x000fe200000e0649 */
[----:B------:R-:W-:Y:S01]  /*0ee0*/  LOP3.LUT R2, R2, 0x7c, RZ, 0xfc, !PT ;  /* 0x0000007c02027812 */ /* 0x000fe200078efcff */
[----:B------:R1:W5:Y:S01]  /*0ef0*/  LDG.E.U8 R62, desc[UR12][R26.64] ;  /* 0x0000000c1a3e7981 */ /* 0x000362000c1e1100 */
[----:B------:R-:W-:Y:S01]  /*0f00*/  IADD3 R24, P0, PT, R158, R53, RZ ;  /* 0x000000359e187210 */ /* 0x000fe20007f1e0ff */
[----:B------:R-:W-:Y:S01]  /*0f10*/  IMAD.X R19, RZ, RZ, R72, P2 ;  /* 0x000000ffff137224 */ /* 0x000fe200010e0648 */
[----:B------:R-:W-:Y:S01]  /*0f20*/  LEA.HI.X R68, R155, UR17, RZ, 0x5, P4 ;  /* 0x000000119b447c11 */ /* 0x000fe2000a0f2cff */
[----:B0-----:R-:W-:Y:S01]  /*0f30*/  IMAD.WIDE.U32 R10, R189, 0x80, R32 ;  /* 0x00000080bd0a7825 */ /* 0x001fe200078e0020 */
[----:B------:R-:W-:Y:S01]  /*0f40*/  LEA R31, P6, R2, UR16, 0x5 ;  /* 0x00000010021f7c11 */ /* 0x000fe2000f8c28ff */
[----:B------:R0:W5:Y:S02]  /*0f50*/  LDG.E.U8 R51, desc[UR12][R14.64] ;  /* 0x0000000c0e337981 */ /* 0x000164000c1e1100 */
[----:B------:R-:W-:Y:S01]  /*0f60*/  IMAD.X R25, RZ, RZ, R70, P0 ;  /* 0x000000ffff197224 */ /* 0x000fe200000e0646 */
[----:B-1----:R-:W-:Y:S01]  /*0f70*/  IADD3 R26, P2, PT, R158, R55, RZ ;  /* 0x000000379e1a7210 */ /* 0x002fe20007f5e0ff */
[----:B------:R-:W-:Y:S01]  /*0f80*/  IMAD.WIDE.U32 R12, R188, 0x80, R32 ;  /* 0x00000080bc0c7825 */ /* 0x000fe200078e0020 */
[----:B------:R-:W-:Y:S01]  /*0f90*/  IADD3 R28, P0, PT, R158, R29, RZ ;  /* 0x0000001d9e1c7210 */ /* 0x000fe20007f1e0ff */
[----:B------:R1:W5:Y:S01]  /*0fa0*/  LDG.E.U8 R53, desc[UR12][R16.64] ;  /* 0x0000000c10357981 */ /* 0x000362000c1e1100 */
[----:B------:R-:W-:Y:S01]  /*0fb0*/  LEA.HI.X R64, R2, UR17, RZ, 0x5, P6 ;  /* 0x0000001102407c11 */ /* 0x000fe2000b0f2cff */
[----:B------:R-:W-:Y:S01]  /*0fc0*/  IMAD.X R27, RZ, RZ, R68, P2 ;  /* 0x000000ffff1b7224 */ /* 0x000fe200010e0644 */
[C---:B------:R-:W-:Y:S01]  /*0fd0*/  IADD3 R30, P2, PT, R158.reuse, R31, RZ ;  /* 0x0000001f9e1e7210 */ /* 0x040fe20007f5e0ff */
[----:B------:R-:W-:Y:S01]  /*0fe0*/  IMAD.X R29, RZ, RZ, R66, P0 ;  /* 0x000000ffff1d7224 */ /* 0x000fe200000e0642 */
[C---:B------:R-:W-:Y:S01]  /*0ff0*/  IADD3 R20, P0, PT, R158.reuse, R10, RZ ;  /* 0x0000000a9e147210 */ /* 0x040fe20007f1e0ff */
[----:B0-----:R-:W-:Y:S01]  /*1000*/  IMAD.WIDE.U32 R14, R187, 0x80, R32 ;  /* 0x00000080bb0e7825 */ /* 0x001fe200078e0020 */
[----:B------:R0:W5:Y:S03]  /*1010*/  LDG.E.U8 R55, desc[UR12][R18.64] ;  /* 0x0000000c12377981 */ /* 0x000166000c1e1100 */
[----:B------:R-:W-:Y:S01]  /*1020*/  IMAD.X R31, RZ, RZ, R64, P2 ;  /* 0x000000ffff1f7224 */ /* 0x000fe200010e0640 */
[C---:B------:R-:W-:Y:S01]  /*1030*/  IADD3 R22, P2, PT, R158.reuse, R12, RZ ;  /* 0x0000000c9e167210 */ /* 0x040fe20007f5e0ff */
[----:B------:R-:W-:Y:S01]  /*1040*/  IMAD.X R21, RZ, RZ, R11, P0 ;  /* 0x000000ffff157224 */ /* 0x000fe200000e060b */
[----:B------:R-:W-:Y:S01]  /*1050*/  IADD3 R14, P0, PT, R158, R14, RZ ;  /* 0x0000000e9e0e7210 */ /* 0x000fe20007f1e0ff */
[----:B------:R-:W-:Y:S01]  /*1060*/  IMAD.WIDE.U32 R10, R186, 0x80, R32 ;  /* 0x00000080ba0a7825 */ /* 0x000fe200078e0020 */
[----:B------:R-:W-:Y:S01]  /*1070*/  SHF.R.U32.HI R74, RZ, 0x5, R132 ;  /* 0x00000005ff4a7819 */ /* 0x000fe20000011684 */
[----:B------:R2:W5:Y:S02]  /*1080*/  LDG.E.U8 R24, desc[UR12][R24.64] ;  /* 0x0000000c18187981 */ /* 0x000564000c1e1100 */
[----:B------:R-:W-:-:S02]  /*1090*/  IMAD.X R23, RZ, RZ, R13, P2 ;  /* 0x000000ffff177224 */ /* 0x000fc400010e060d */
[--C-:B------:R-:W-:Y:S01]  /*10a0*/  IMAD.WIDE.U32 R12, R185, 0x80, R32.reuse ;  /* 0x00000080b90c7825 */ /* 0x100fe200078e0020 */
[----:B------:R2:W5:Y:S03]  /*10b0*/  LDG.E.U8 R26, desc[UR12][R26.64] ;  /* 0x0000000c1a1a7981 */ /* 0x000566000c1e1100 */
[--C-:B-1----:R-:W-:Y:S01]  /*10c0*/  IMAD.WIDE.U32 R16, R184, 0x80, R32.reuse ;  /* 0x00000080b8107825 */ /* 0x102fe200078e0020 */
[----:B------:R2:W5:Y:S03]  /*10d0*/  LDG.E.U8 R28, desc[UR12][R28.64] ;  /* 0x0000000c1c1c7981 */ /* 0x000566000c1e1100 */
[----:B0-----:R-:W-:Y:S01]  /*10e0*/  IMAD.WIDE.U32 R18, R159, 0x80, R32 ;  /* 0x000000809f127825 */ /* 0x001fe200078e0020 */
[C---:B------:R-:W-:Y:S01]  /*10f0*/  IADD3 R12, P2, PT, R158.reuse, R12, RZ ;  /* 0x0000000c9e0c7210 */ /* 0x040fe20007f5e0ff */
[----:B------:R2:W5:Y:S02]  /*1100*/  LDG.E.U8 R30, desc[UR12][R30.64] ;  /* 0x0000000c1e1e7981 */ /* 0x000564000c1e1100 */
[----:B------:R-:W-:Y:S01]  /*1110*/  IMAD.X R15, RZ, RZ, R15, P0 ;  /* 0x000000ffff0f7224 */ /* 0x000fe200000e060f */
[C---:B------:R-:W-:Y:S01]  /*1120*/  IADD3 R10, P0, PT, R158.reuse, R10, RZ ;  /* 0x0000000a9e0a7210 */ /* 0x040fe20007f1e0ff */
[----:B------:R2:W5:Y:S01]  /*1130*/  LDG.E.U8 R25, desc[UR12][R20.64] ;  /* 0x0000000c14197981 */ /* 0x000562000c1e1100 */
[----:B------:R-:W-:-:S02]  /*1140*/  IADD3 R16, P3, PT, R158, R16, RZ ;  /* 0x000000109e107210 */ /* 0x000fc40007f7e0ff */
[----:B------:R-:W-:Y:S01]  /*1150*/  IADD3 R18, P4, PT, R158, R18, RZ ;  /* 0x000000129e127210 */ /* 0x000fe20007f9e0ff */
[----:B------:R-:W-:Y:S01]  /*1160*/  IMAD.X R11, RZ, RZ, R11, P0 ;  /* 0x000000ffff0b7224 */ /* 0x000fe200000e060b */
[----:B------:R2:W5:Y:S01]  /*1170*/  LDG.E.U8 R29, desc[UR12][R20.64+0x40] ;  /* 0x0000400c141d7981 */ /* 0x000562000c1e1100 */
[----:B------:R-:W-:Y:S02]  /*1180*/  IMAD.X R13, RZ, RZ, R13, P2 ;  /* 0x000000ffff0d7224 */ /* 0x000fe400010e060d */
[----:B------:R-:W-:Y:S01]  /*1190*/  IMAD.X R17, RZ, RZ, R17, P3 ;  /* 0x000000ffff117224 */ /* 0x000fe200018e0611 */
[----:B------:R2:W5:Y:S01]  /*11a0*/  LDG.E.U8 R27, desc[UR12][R20.64+0x20] ;  /* 0x0000200c141b7981 */ /* 0x000562000c1e1100 */
[----:B------:R-:W-:Y:S01]  /*11b0*/  IMAD.X R19, RZ, RZ, R19, P4 ;  /* 0x000000ffff137224 */ /* 0x000fe200020e0613 */
[----:B------:R-:W-:Y:S02]  /*11c0*/  R2UR UR7, R74 ;  /* 0x000000004a0772ca */ /* 0x000fe400000e0000 */
[----:B------:R2:W5:Y:S01]  /*11d0*/  LDG.E.U8 R31, desc[UR12][R20.64+0x60] ;  /* 0x0000600c141f7981 */ /* 0x000562000c1e1100 */
[----:B------:R-:W-:-:S03]  /*11e0*/  R2UR UR11, R75 ;  /* 0x000000004b0b72ca */ /* 0x000fc600000e0000 */
[----:B------:R2:W5:Y:S04]  /*11f0*/  LDG.E.U8 R32, desc[UR12][R22.64] ;  /* 0x0000000c16207981 */ /* 0x000568000c1e1100 */
        /* <DEDUP_REMOVED lines=10> */
[----:B------:R2:W5:Y:S01]  /*12a0*/  LDG.E.U8 R21, desc[UR12][R10.64+0x60] ;  /* 0x0000600c0a157981 */ /* 0x000562000c1e1100 */
[----:B------:R-:W-:-:S03]  /*12b0*/  LOP3.LUT R157, R132, 0x7f, RZ, 0xc0, !PT ;  /* 0x0000007f849d7812 */ /* 0x000fc600078ec0ff */
        /* <DEDUP_REMOVED lines=12> */
[----:B------:R-:W-:Y:S05]  /*1380*/  @P1 BRA `(.L_x_5) ;  /* 0x0000000000181947 */ /* 0x000fea0003800000 */
[----:B------:R-:W-:Y:S01]  /*1390*/  ELECT P0, URZ, PT ;  /* 0x0000000000ff782f */ /* 0x000fe20003800000 */
[----:B--2---:R-:W-:Y:S01]  /*13a0*/  IMAD.MOV.U32 R12, RZ, RZ, 0x1 ;  /* 0x00000001ff0c7424 */ /* 0x004fe200078e00ff */
[----:B------:R-:W-:Y:S01]  /*13b0*/  UMOV UR4, 0x40 ;  /* 0x0000004000047882 */ /* 0x000fe20000000000 */
[----:B------:R-:W-:Y:S01]  /*13c0*/  UVIRTCOUNT.DEALLOC.SMPOOL 0x80 ;  /* 0x000000800000784c */ /* 0x000fe20000000000 */
[----:B------:R-:W-:-:S09]  /*13d0*/  ULEA UR4, UR6, UR4, 0x18 ;  /* 0x0000000406047291 */ /* 0x000fd2000f8ec0ff */
[----:B------:R0:W-:Y:S03]  /*13e0*/  @P0 STS.U8 [UR4], R12 ;  /* 0x0000000cff000988 */ /* 0x0001e60008000004 */
.L_x_5:
[----:B------:R-:W-:Y:S01]  /*13f0*/  LOP3.LUT P2, RZ, R132, 0x7f, RZ, 0xc0, !PT ;  /* 0x0000007f84ff7812 */ /* 0x000fe2000784c0ff */
[----:B-----5:R1:W-:Y:S01]  /*1400*/  STS.U8 [R157+UR10], R8 ;  /* 0x000000089d007988 */ /* 0x0203e2000800000a */
[----:B------:R-:W-:Y:S01]  /*1410*/  SHF.R.U32.HI R156, RZ, 0x1, R143 ;  /* 0x00000001ff9c7819 */ /* 0x000fe2000001168f */
[----:B------:R-:W-:Y:S01]  /*1420*/  UMOV UR4, 0x1 ;  /* 0x0000000100047882 */ /* 0x000fe20000000000 */
[----:B--2---:R-:W-:Y:S01]  /*1430*/  LOP3.LUT R13, R135, 0x1f, R132, 0xf8, !PT ;  /* 0x0000001f870d7812 */ /* 0x004fe200078ef884 */
[----:B------:R-:W-:Y:S01]  /*1440*/  STS.U8 [R157+UR10+0x100], R34 ;  /* 0x000100229d007988 */ /* 0x000fe2000800000a */
[----:B0-----:R-:W-:-:S03]  /*1450*/  LOP3.LUT R12, R157, 0x10, RZ, 0x3c, !PT ;  /* 0x000000109d0c7812 */ /* 0x001fc600078e3cff */
[----:B------:R-:W-:Y:S01]  /*1460*/  STS.U8 [R157+UR10+0x200], R36 ;  /* 0x000200249d007988 */ /* 0x000fe2000800000a */
[----:B-1----:R-:W-:-:S03]  /*1470*/  LOP3.LUT R8, R13, R156, RZ, 0x3c, !PT ;  /* 0x0000009c0d087212 */ /* 0x002fc600078e3cff */
[----:B------:R-:W-:Y:S01]  /*1480*/  VOTEU.ALL UP0, P2 ;  /* 0x0000000000ff7886 */ /* 0x000fe20001000000 */
[----:B------:R-:W-:Y:S01]  /*1490*/  STS.U8 [R157+UR10+0x300], R38 ;  /* 0x000300269d007988 */ /* 0x000fe2000800000a */
[----:B------:R-:W-:-:S03]  /*14a0*/  VOTEU.ALL UP1, P2 ;  /* 0x0000000000ff7886 */ /* 0x000fc60001020000 */
[----:B------:R-:W-:-:S04]  /*14b0*/  @!UP0 UIADD3 UR4, UPT, UPT, -UR4, 0x100000, URZ ;  /* 0x0010000004048890 */ /* 0x000fc8000fffe1ff */
[----:B------:R-:W-:Y:S02]  /*14c0*/  @!UP0 USHF.L.U32 UR5, UR4, 0xb, URZ ;  /* 0x0000000b04058899 */ /* 0x000fe400080006ff */
[----:B------:R-:W-:Y:S01]  /*14d0*/  @!UP0 USHF.L.U32 UR4, UR4, 0x1, URZ ;  /* 0x0000000104048899 */ /* 0x000fe200080006ff */
[----:B------:R-:W-:Y:S01]  /*14e0*/  STS.U8 [R157+UR10+0x400], R40 ;  /* 0x000400289d007988 */ /* 0x000fe2000800000a */
[----:B------:R-:W-:-:S03]  /*14f0*/  UISETP.NE.U32.AND UP0, UPT, UR7, URZ, UPT ;  /* 0x000000ff0700728c */ /* 0x000fc6000bf05070 */
[----:B------:R-:W-:Y:S04]  /*1500*/  STS.U8 [R157+UR10+0x500], R42 ;  /* 0x0005002a9d007988 */ /* 0x000fe8000800000a */
        /* <DEDUP_REMOVED lines=26> */
[----:B------:R0:W-:Y:S04]  /*16b0*/  STS.U8 [R8+UR10+0x1000], R6 ;  /* 0x0010000608007988 */ /* 0x0001e8000800000a */
[----:B------:R1:W-:Y:S04]  /*16c0*/  STS.U8 [R8+UR10+0x1040], R5 ;  /* 0x0010400508007988 */ /* 0x0003e8000800000a */
[----:B------:R1:W-:Y:S01]  /*16d0*/  STS.U8 [R8+UR10+0x1240], R25 ;  /* 0x0012401908007988 */ /* 0x0003e2000800000a */
[----:B0-----:R-:W-:-:S03]  /*16e0*/  LOP3.LUT R6, R8, 0x20, RZ, 0x3c, !PT ;  /* 0x0000002008067812 */ /* 0x001fc600078e3cff */
[----:B------:R1:W-:Y:S04]  /*16f0*/  STS.U8 [R8+UR10+0x1200], R29 ;  /* 0x0012001d08007988 */ /* 0x0003e8000800000a */
        /* <DEDUP_REMOVED lines=27> */
[----:B------:R1:W-:Y:S01]  /*18b0*/  STS.U8 [R6+UR10+0x1e00], R11 ;  /* 0x001e000b06007988 */ /* 0x0003e2000800000a */
[----:B------:R0:W-:Y:S06]  /*18c0*/  MEMBAR.ALL.CTA ;  /* 0x0000000000007992 */ /* 0x0001ec0000008000 */
[----:B0-----:R-:W-:Y:S04]  /*18d0*/  FENCE.VIEW.ASYNC.S ;  /* 0x00000000000073c6 */ /* 0x001fe80000000000 */
[----:B------:R-:W0:Y:S02]  /*18e0*/  FENCE.VIEW.ASYNC.S ;  /* 0x00000000000073c6 */ /* 0x000e240000000000 */
[----:B0-----:R1:W0:Y:S02]  /*18f0*/  @!UP1 SYNCS.EXCH.64 URZ, [UR10+0x2000], UR4 ;  /* 0x002000040aff95b2 */ /* 0x0012240008000100 */
[----:B0-----:R-:W-:Y:S06]  /*1900*/  BAR.SYNC.DEFER_BLOCKING 0x0 ;  /* 0x0000000000007b1d */ /* 0x001fec0000010000 */
[----:B-1----:R-:W-:Y:S05]  /*1910*/  BRA.U UP0, `(.L_x_6) ;  /* 0x00000001002c7547 */ /* 0x002fea000b800000 */
[----:B------:R-:W-:Y:S02]  /*1920*/  UIADD3 UR4, UPT, UPT, UR10, 0x1000, URZ ;  /* 0x000010000a047890 */ /* 0x000fe4000fffe0ff */
[----:B------:R-:W-:Y:S02]  /*1930*/  USHF.R.U32.HI UR5, URZ, 0x4, UR10 ;  /* 0x00000004ff057899 */ /* 0x000fe4000801160a */
[----:B------:R-:W-:Y:S02]  /*1940*/  USHF.R.U32.HI UR8, URZ, 0x4, UR4 ;  /* 0x00000004ff087899 */ /* 0x000fe40008011604 */
[----:B------:R-:W-:Y:S02]  /*1950*/  USGXT.U32 UR4, UR5, 0xe ;  /* 0x0000000e0504789a */ /* 0x000fe40008000000 */
[----:B------:R-:W-:Y:S01]  /*1960*/  USGXT.U32 UR8, UR8, 0xe ;  /* 0x0000000e0808789a */ /* 0x000fe20008000000 */
[----:B------:R-:W-:Y:S01]  /*1970*/  UMOV UR14, 0x0 ;  /* 0x00000000000e7882 */ /* 0x000fe20000000000 */
[----:B------:R-:W-:Y:S01]  /*1980*/  UMOV UR15, 0x8210010 ;  /* 0x08210010000f7882 */ /* 0x000fe20000000000 */
[----:B------:R-:W-:Y:S01]  /*1990*/  UMOV UR5, 0xc0004010 ;  /* 0xc000401000057882 */ /* 0x000fe20000000000 */
[----:B------:R-:W-:-:S05]  /*19a0*/  UMOV UR9, 0x40004040 ;  /* 0x4000404000097882 */ /* 0x000fca0000000000 */
[----:B------:R0:W-:Y:S01]  /*19b0*/  UTCQMMA gdesc[UR4], gdesc[UR8], tmem[UR11], tmem[UR14], idesc[UR15], !UPT ;  /* 0x00ff0e08040075ea */ /* 0x0001e2000f80030b */
[----:B------:R-:W-:Y:S02]  /*19c0*/  NOP ;  /* 0x0000000000007918 */ /* 0x000fe40000000000 */
.L_x_6:
[----:B------:R-:W-:Y:S02]  /*19d0*/  ELECT P0, URZ, PT ;  /* 0x0000000000ff782f */ /* 0x000fe40003800000 */
[----:B------:R-:W-:Y:S01]  /*19e0*/  SHF.R.S32.HI R161, RZ, 0x3, R132 ;  /* 0x00000003ffa17819 */ /* 0x000fe20000011484 */
[----:B0-----:R-:W-:Y:S01]  /*19f0*/  UIADD3 UR4, UPT, UPT, UR10, 0x2000, URZ ;  /* 0x000020000a047890 */ /* 0x001fe2000fffe0ff */
[----:B------:R-:W-:Y:S01]  /*1a00*/  ISETP.LT.U32.AND P0, PT, R157, 0x20, P0 ;  /* 0x000000209d00780c */ /* 0x000fe20000701070 */
[----:B------:R-:W-:-:S12]  /*1a10*/  UMOV UR5, URZ ;  /* 0x000000ff00057c82 */ /* 0x000fd80008000000 */
[----:B------:R-:W-:Y:S01]  /*1a20*/  VOTEU.ANY UP0, P0 ;  /* 0x0000000000ff7886 */ /* 0x000fe20000000100 */
[----:B------:R-:W-:-:S04]  /*1a30*/  VOTEU.ANY UP1, P0 ;  /* 0x0000000000ff7886 */ /* 0x000fc80000020100 */
[----:B------:R-:W-:Y:S01]  /*1a40*/  @UP0 UMOV UR5, UR4 ;  /* 0x0000000400050c82 */ /* 0x000fe20008000000 */
[----:B------:R-:W-:Y:S01]  /*1a50*/  USHF.L.U32 UR4, UR7, 0x15, URZ ;  /* 0x0000001507047899 */ /* 0x000fe200080006ff */
[----:B------:R0:W-:Y:S01]  /*1a60*/  @UP1 UTCBAR [UR5], URZ ;  /* 0x000000ff050013e9 */ /* 0x0001e200080000ff */
[----:B------:R-:W-:Y:S02]  /*1a70*/  BAR.SYNC.DEFER_BLOCKING 0x0 ;  /* 0x0000000000007b1d */ /* 0x000fe40000010000 */
[----:B------:R-:W-:-:S04]  /*1a80*/  ULOP3.LUT UR4, UR4, 0x600000, URZ, 0xc0, !UPT ;  /* 0x0060000004047892 */ /* 0x000fc8000f8ec0ff */
[----:B------:R-:W-:Y:S01]  /*1a90*/  UIADD3 UR4, UPT, UPT, UR11, UR4, URZ ;  /* 0x000000040b047290 */ /* 0x000fe2000fffe0ff */
[----:B------:R-:W1:Y:S02]  /*1aa0*/  SYNCS.PHASECHK.TRANS64.TRYWAIT P0, [UR10+0x2000], RZ ;  /* 0x002000ffff0075a7 */ /* 0x000e64000800110a */
[----:B01----:R-:W-:Y:S09]  /*1ab0*/  @!P0 BRA `(.L_x_7) ;  /* 0x0000001800e88947 */ /* 0x003ff20003800000 */
.L_x_11:
[----:B------:R-:W-:Y:S01]  /*1ac0*/  BAR.SYNC.DEFER_BLOCKING 0x0 ;  /* 0x0000000000007b1d */ /* 0x000fe20000010000 */
[----:B------:R-:W-:Y:S01]  /*1ad0*/  LOP3.LUT R160, R132, 0x7, RZ, 0xc0, !PT ;  /* 0x0000000784a07812 */ /* 0x000fe200078ec0ff */
[----:B------:R-:W-:Y:S01]  /*1ae0*/  IMAD.SHL.U32 R158, R158, 0x4, RZ ;  /* 0x000000049e9e7824 */ /* 0x000fe200078e00ff */
[----:B------:R-:W-:-:S03]  /*1af0*/  SGXT R161, R161, 0x1 ;  /* 0x00000001a1a1781a */ /* 0x000fc60000000200 */
[----:B------:R-:W-:Y:S01]  /*1b00*/  IMAD R143, R143, 0x4, R160 ;  /* 0x000000048f8f7824 */ /* 0x000fe200078e02a0 */
[----:B------:R-:W-:Y:S01]  /*1b10*/  LOP3.LUT R161, R156, 0x2040, R161, 0xf8, !PT ;  /* 0x000020409ca17812 */ /* 0x000fe200078ef8a1 */
[----:B------:R-:W0:Y:S01]  /*1b20*/  LDTM.x128 R4, tmem[UR4] ;  /* 0x00000004000479ee */ /* 0x000e2200083c0000 */
[----:B------:R-:W-:Y:S01]  /*1b30*/  IMAD R157, R160, 0x80, R157 ;  /* 0x00000080a09d7824 */ /* 0x000fe200078e029d */
[----:B------:R-:W1:Y:S01]  /*1b40*/  LDC.64 R194, c[0x0][0x390] ;  /* 0x0000e400ffc27b82 */ /* 0x000e620000000a00 */
[----:B------:R-:W-:Y:S01]  /*1b50*/  IMAD.SHL.U32 R156, R143, 0x10, RZ ;  /* 0x000000108f9c7824 */ /* 0x000fe200078e00ff */
[----:B------:R-:W2:Y:S01]  /*1b60*/  LDCU.64 UR4, c[0x0][0x390] ;  /* 0x00007200ff0477ac */ /* 0x000ea20008000a00 */
[----:B------:R-:W-:Y:S02]  /*1b70*/  IMAD.SHL.U32 R143, R132, 0x8, RZ ;  /* 0x00000008848f7824 */ /* 0x000fe400078e00ff */
[----:B------:R-:W-:Y:S01]  /*1b80*/  IMAD.SHL.U32 R132, R157, 0x10, RZ ;  /* 0x000000109d847824 */ /* 0x000fe200078e00ff */
[----:B------:R-:W-:Y:S01]  /*1b90*/  LOP3.LUT R156, R161, R156, RZ, 0x3c, !PT ;  /* 0x0000009ca19c7212 */ /* 0x000fe200078e3cff */
[----:B------:R-:W3:Y:S01]  /*1ba0*/  LDCU.64 UR8, c[0x0][0x390] ;  /* 0x00007200ff0877ac */ /* 0x000ee20008000a00 */
[----:B------:R-:W-:Y:S01]  /*1bb0*/  LOP3.LUT R143, R143, 0x80, RZ, 0xc0, !PT ;  /* 0x000000808f8f7812 */ /* 0x000fe200078ec0ff */
[----:B------:R-:W4:Y:S01]  /*1bc0*/  LDC.64 R198, c[0x0][0x390] ;  /* 0x0000e400ffc67b82 */ /* 0x000f220000000a00 */
[----:B------:R-:W-:Y:S01]  /*1bd0*/  LOP3.LUT R157, R132, 0x10, RZ, 0x3c, !PT ;  /* 0x00000010849d7812 */ /* 0x000fe200078e3cff */
[----:B------:R-:W5:Y:S01]  /*1be0*/  LDCU.64 UR14, c[0x0][0x390] ;  /* 0x00007200ff0e77ac */ /* 0x000f620008000a00 */
[----:B------:R-:W-:-:S02]  /*1bf0*/  IADD3 R143, PT, PT, R156, UR10, R143 ;  /* 0x0000000a9c8f7c10 */ /* 0x000fc4000fffe08f */
[C---:B------:R-:W-:Y:S01]  /*1c00*/  LOP3.LUT R156, R132.reuse, 0x20, RZ, 0x3c, !PT ;  /* 0x00000020849c7812 */ /* 0x040fe200078e3cff */
[----:B------:R-:W1:Y:S01]  /*1c10*/  LDCU.64 UR16, c[0x0][0x390] ;  /* 0x00007200ff1077ac */ /* 0x000e620008000a00 */
[C---:B------:R-:W-:Y:S01]  /*1c20*/  LOP3.LUT R190, R132.reuse, 0x30, RZ, 0x3c, !PT ;  /* 0x0000003084be7812 */ /* 0x040fe200078e3cff */
[----:B------:R-:W0:Y:S01]  /*1c30*/  @!P2 SYNCS.CCTL.IV [UR10+0x2000] ;  /* 0x00200000ff00a9b1 */ /* 0x000e22000800000a */
[----:B------:R-:W-:Y:S01]  /*1c40*/  NOP ;  /* 0x0000000000007918 */ /* 0x000fe20000000000 */
[----:B0-----:R-:W-:Y:S01]  /*1c50*/  BAR.SYNC.DEFER_BLOCKING 0x0 ;  /* 0x0000000000007b1d */ /* 0x001fe20000010000 */
[C---:B------:R-:W-:Y:S02]  /*1c60*/  LOP3.LUT R193, R132.reuse, 0x40, RZ, 0x3c, !PT ;  /* 0x0000004084c17812 */ /* 0x040fe400078e3cff */
[C---:B------:R-:W-:Y:S02]  /*1c70*/  LOP3.LUT R191, R132.reuse, 0x50, RZ, 0x3c, !PT ;  /* 0x0000005084bf7812 */ /* 0x040fe400078e3cff */
[----:B------:R-:W-:-:S03]  /*1c80*/  LOP3.LUT R192, R132, 0x60, RZ, 0x3c, !PT ;  /* 0x0000006084c07812 */ /* 0x000fc600078e3cff */
[----:B------:R-:W0:Y:S01]  /*1c90*/  LDC.64 R200, c[0x0][0x390] ;  /* 0x0000e400ffc87b82 */ /* 0x000e220000000a00 */
[----:B------:R-:W-:Y:S01]  /*1ca0*/  LOP3.LUT R196, R132, 0x70, RZ, 0x3c, !PT ;  /* 0x0000007084c47812 */ /* 0x000fe200078e3cff */
[----:B-1----:R-:W-:Y:S01]  /*1cb0*/  IMAD.WIDE.U32 R194, R189, 0x200, R194 ;  /* 0x00000200bdc27825 */ /* 0x002fe200078e00c2 */
[----:B------:R-:W1:Y:S01]  /*1cc0*/  LDCU.64 UR18, c[0x0][0x390] ;  /* 0x00007200ff1277ac */ /* 0x000e620008000a00 */
[----:B------:R-:W0:Y:S02]  /*1cd0*/  LDCU.64 UR20, c[0x0][0x390] ;  /* 0x00007200ff1477ac */ /* 0x000e240008000a00 */
[----:B----4-:R-:W-:Y:S01]  /*1ce0*/  IMAD.WIDE.U32 R198, R188, 0x200, R198 ;  /* 0x00000200bcc67825 */ /* 0x010fe200078e00c6 */
[----:B------:R-:W4:Y:S01]  /*1cf0*/  LDCU.64 UR22, c[0x0][0x390] ;  /* 0x00007200ff1677ac */ /* 0x000f220008000a00 */
[----:B------:R-:W0:Y:S01]  /*1d00*/  LDCU.64 UR24, c[0x0][0x390] ;  /* 0x00007200ff1877ac */ /* 0x000e220008000a00 */
[----:B------:R-:W-:Y:S01]  /*1d10*/  STS.128 [R132+UR10], R4 ;  /* 0x0000000484007988 */ /* 0x000fe20008000c0a */
[----:B------:R-:W0:Y:S03]  /*1d20*/  LDCU.64 UR26, c[0x0][0x390] ;  /* 0x00007200ff1a77ac */ /* 0x000e260008000a00 */
        /* <DEDUP_REMOVED lines=10> */
[----:B------:R-:W-:Y:S04]  /*1dd0*/  STS.128 [R192+UR10], R28 ;  /* 0x0000001cc0007988 */ /* 0x000fe80008000c0a */
[----:B------:R-:W-:Y:S01]  /*1de0*/  STS.128 [R196+UR10], R32 ;  /* 0x00000020c4007988 */ /* 0x000fe20008000c0a */
[----:B------:R-:W-:Y:S06]  /*1df0*/  BAR.SYNC.DEFER_BLOCKING 0x0 ;  /* 0x0000000000007b1d */ /* 0x000fec0000010000 */
[----:B------:R-:W0:Y:S04]  /*1e00*/  LDSM.16.M88.4 R4, [R143] ;  /* 0x000000008f04783b */ /* 0x000e280000000200 */
[----:B------:R-:W-:Y:S04]  /*1e10*/  LDSM.16.M88.4 R168, [R143+0x100] ;  /* 0x000100008fa8783b */ /* 0x000fe80000000200 */
[----:B------:R-:W-:Y:S04]  /*1e20*/  LDSM.16.M88.4 R164, [R143+0x200] ;  /* 0x000200008fa4783b */ /* 0x000fe80000000200 */
[----:B------:R-:W-:Y:S04]  /*1e30*/  LDSM.16.M88.4 R160, [R143+0x300] ;  /* 0x000300008fa0783b */ /* 0x000fe80000000200 */
[----:B------:R-:W-:Y:S04]  /*1e40*/  LDSM.16.M88.4 R20, [R143+0x400] ;  /* 0x000400008f14783b */ /* 0x000fe80000000200 */
[----:B------:R-:W-:Y:S04]  /*1e50*/  LDSM.16.M88.4 R16, [R143+0x500] ;  /* 0x000500008f10783b */ /* 0x000fe80000000200 */
[----:B------:R-:W-:Y:S04]  /*1e60*/  LDSM.16.M88.4 R12, [R143+0x600] ;  /* 0x000600008f0c783b */ /* 0x000fe80000000200 */
[----:B------:R-:W-:Y:S01]  /*1e70*/  LDSM.16.M88.4 R8, [R143+0x700] ;  /* 0x000700008f08783b */ /* 0x000fe20000000200 */
[----:B------:R-:W-:Y:S06]  /*1e80*/  BAR.SYNC.DEFER_BLOCKING 0x0 ;  /* 0x0000000000007b1d */ /* 0x000fec0000010000 */
[----:B------:R-:W-:Y:S04]  /*1e90*/  STS.128 [R132+UR10], R36 ;  /* 0x0000002484007988 */ /* 0x000fe80008000c0a */
[----:B------:R-:W-:Y:S04]  /*1ea0*/  STS.128 [R157+UR10], R40 ;  /* 0x000000289d007988 */ /* 0x000fe80008000c0a */
[----:B------:R-:W-:Y:S04]  /*1eb0*/  STS.128 [R156+UR10], R44 ;  /* 0x0000002c9c007988 */ /* 0x000fe80008000c0a */
[----:B------:R-:W-:Y:S04]  /*1ec0*/  STS.128 [R190+UR10], R48 ;  /* 0x00000030be007988 */ /* 0x000fe80008000c0a */
[----:B------:R-:W-:Y:S04]  /*1ed0*/  STS.128 [R193+UR10], R52 ;  /* 0x00000034c1007988 */ /* 0x000fe80008000c0a */
[----:B------:R-:W-:Y:S04]  /*1ee0*/  STS.128 [R191+UR10], R56 ;  /* 0x00000038bf007988 */ /* 0x000fe80008000c0a */
        /* <DEDUP_REMOVED lines=14> */
[----:B------:R0:W-:Y:S04]  /*1fd0*/  STS.128 [R156+UR10], R76 ;  /* 0x0000004c9c007988 */ /* 0x0001e80008000c0a */
[----:B------:R1:W-:Y:S04]  /*1fe0*/  STS.128 [R190+UR10], R80 ;  /* 0x00000050be007988 */ /* 0x0003e80008000c0a */
[----:B------:R2:W-:Y:S04]  /*1ff0*/  STS.128 [R193+UR10], R84 ;  /* 0x00000054c1007988 */ /* 0x0005e80008000c0a */
[----:B------:R-:W-:Y:S04]  /*2000*/  STS.128 [R191+UR10], R88 ;  /* 0x00000058bf007988 */ /* 0x000fe80008000c0a */
[----:B------:R2:W-:Y:S01]  /*2010*/  STS.128 [R192+UR10], R92 ;  /* 0x0000005cc0007988 */ /* 0x0005e20008000c0a */
[----:B0-----:R-:W-:-:S03]  /*2020*/  IADD3 R76, P0, PT, R194, R158, RZ ;  /* 0x0000009ec24c7210 */ /* 0x001fc60007f1e0ff */
[----:B------:R0:W-:Y:S01]  /*2030*/  STS.128 [R196+UR10], R96 ;  /* 0x00000060c4007988 */ /* 0x0001e20008000c0a */
[----:B-1----:R-:W1:Y:S01]  /*2040*/  LDC.64 R82, c[0x0][0x390] ;  /* 0x0000e400ff527b82 */ /* 0x002e620000000a00 */
[----:B------:R-:W-:-:S07]  /*2050*/  IMAD.WIDE.U32 R80, R187, 0x200, R200 ;  /* 0x00000200bb507825 */ /* 0x000fce00078e00c8 */
[----:B------:R-:W-:Y:S01]  /*2060*/  BAR.SYNC.DEFER_BLOCKING 0x0 ;  /* 0x0000000000007b1d */ /* 0x000fe20000010000 */
[----:B------:R-:W-:Y:S01]  /*2070*/  IMAD.X R77, RZ, RZ, R195, P0 ;  /* 0x000000ffff4d7224 */ /* 0x000fe200000e06c3 */
[----:B------:R-:W-:-:S06]  /*2080*/  IADD3 R78, P0, PT, R198, R158, RZ ;  /* 0x0000009ec64e7210 */ /* 0x000fcc0007f1e0ff */
[----:B--2---:R-:W2:Y:S01]  /*2090*/  LDC.64 R84, c[0x0][0x390] ;  /* 0x0000e400ff547b82 */ /* 0x004ea20000000a00 */
[----:B------:R-:W-:Y:S01]  /*20a0*/  IADD3 R92, P2, PT, R80, R158, RZ ;  /* 0x0000009e505c7210 */ /* 0x000fe20007f5e0ff */
[----:B------:R-:W-:-:S04]  /*20b0*/  IMAD.X R79, RZ, RZ, R199, P0 ;  /* 0x000000ffff4f7224 */ /* 0x000fc800000e06c7 */
[----:B------:R-:W-:Y:S02]  /*20c0*/  IMAD.X R93, RZ, RZ, R81, P2 ;  /* 0x000000ffff5d7224 */ /* 0x000fe400010e0651 */
[----:B------:R-:W3:Y:S01]  /*20d0*/  LDC.64 R86, c[0x0][0x390] ;  /* 0x0000e400ff567b82 */ /* 0x000ee20000000a00 */
[----:B-1----:R-:W-:-:S07]  /*20e0*/  IMAD.WIDE.U32 R186, R186, 0x200, R82 ;  /* 0x00000200baba7825 */ /* 0x002fce00078e0052 */
[----:B------:R-:W1:Y:S01]  /*20f0*/  LDC.64 R88, c[0x0][0x390] ;  /* 0x0000e400ff587b82 */ /* 0x000e620000000a00 */
[----:B------:R-:W1:Y:S01]  /*2100*/  LDSM.16.M88.4 R44, [R143] ;  /* 0x000000008f2c783b */ /* 0x000e620000000200 */
[----:B------:R-:W-:-:S03]  /*2110*/  IADD3 R94, P0, PT, R186, R158, RZ ;  /* 0x0000009eba5e7210 */ /* 0x000fc60007f1e0ff */
[----:B------:R-:W-:Y:S01]  /*2120*/  LDSM.16.M88.4 R48, [R143+0x100] ;  /* 0x000100008f30783b */ /* 0x000fe20000000200 */
[----:B--2---:R-:W-:-:S03]  /*2130*/  IMAD.WIDE.U32 R80, R185, 0x200, R84 ;  /* 0x00000200b9507825 */ /* 0x004fc600078e0054 */
[----:B------:R-:W-:Y:S01]  /*2140*/  LDSM.16.M88.4 R52, [R143+0x200] ;  /* 0x000200008f34783b */ /* 0x000fe20000000200 */
[----:B------:R-:W-:Y:S01]  /*2150*/  IMAD.X R95, RZ, RZ, R187, P0 ;  /* 0x000000ffff5f7224 */ /* 0x000fe200000e06bb */
[-C--:B0-----:R-:W-:Y:S02]  /*2160*/  IADD3 R96, P0, PT, R80, R158.reuse, RZ ;  /* 0x0000009e50607210 */ /* 0x081fe40007f1e0ff */
[----:B------:R-:W-:Y:S01]  /*2170*/  LDSM.16.M88.4 R56, [R143+0x300] ;  /* 0x000300008f38783b */ /* 0x000fe20000000200 */
[----:B------:R-:W-:Y:S02]  /*2180*/  IMAD.SHL.U32 R80, R145, 0x80, RZ ;  /* 0x0000008091507824 */ /* 0x000fe400078e00ff */
[----:B---3--:R-:W-:Y:S01]  /*2190*/  IMAD.WIDE.U32 R184, R184, 0x200, R86 ;  /* 0x00000200b8b87825 */ /* 0x008fe200078e0056 */
[----:B------:R-:W-:Y:S03]  /*21a0*/  LDSM.16.M88.4 R60, [R143+0x400] ;  /* 0x000400008f3c783b */ /* 0x000fe60000000200 */
[----:B------:R-:W-:Y:S01]  /*21b0*/  IMAD.X R97, RZ, RZ, R81, P0 ;  /* 0x000000ffff617224 */ /* 0x000fe200000e0651 */
[----:B------:R-:W-:Y:S01]  /*21c0*/  LDSM.16.M88.4 R64, [R143+0x500] ;  /* 0x000500008f40783b */ /* 0x000fe20000000200 */
[----:B------:R-:W-:Y:S01]  /*21d0*/  IADD3 R98, P2, PT, R184, R158, RZ ;  /* 0x0000009eb8627210 */ /* 0x000fe20007f5e0ff */
[----:B-1----:R-:W-:-:S02]  /*21e0*/  IMAD.WIDE.U32 R82, R159, 0x200, R88 ;  /* 0x000002009f527825 */ /* 0x002fc400078e0058 */
[----:B------:R-:W-:Y:S02]  /*21f0*/  LDSM.16.M88.4 R68, [R143+0x600] ;  /* 0x000600008f44783b */ /* 0x000fe40000000200 */
[----:B------:R-:W-:Y:S02]  /*2200*/  IMAD.X R99, RZ, RZ, R185, P2 ;  /* 0x000000ffff637224 */ /* 0x000fe400010e06b9 */
[----:B------:R-:W-:Y:S01]  /*2210*/  LDSM.16.M88.4 R72, [R143+0x700] ;  /* 0x000700008f48783b */ /* 0x000fe20000000200 */
[----:B------:R-:W-:Y:S01]  /*2220*/  IMAD.SHL.U32 R81, R150, 0x80, RZ ;  /* 0x0000008096517824 */ /* 0x000fe200078e00ff */
[----:B------:R-:W-:Y:S06]  /*2230*/  BAR.SYNC.DEFER_BLOCKING 0x0 ;  /* 0x0000000000007b1d */ /* 0x000fec0000010000 */
[----:B------:R0:W-:Y:S04]  /*2240*/  STS.128 [R132+UR10], R100 ;  /* 0x0000006484007988 */ /* 0x0001e80008000c0a */
[----:B------:R-:W-:Y:S04]  /*2250*/  STS.128 [R157+UR10], R104 ;  /* 0x000000689d007988 */ /* 0x000fe80008000c0a */
[----:B------:R1:W-:Y:S04]  /*2260*/  STS.128 [R156+UR10], R108 ;  /* 0x0000006c9c007988 */ /* 0x0003e80008000c0a */
[----:B------:R5:W-:Y:S01]  /*2270*/  STS.128 [R190+UR10], R112 ;  /* 0x00000070be007988 */ /* 0x000be20008000c0a */
[----:B0-----:R-:W-:-:S03]  /*2280*/  IADD3 R100, P3, PT, R82, R158, RZ ;  /* 0x0000009e52647210 */ /* 0x001fc60007f7e0ff */
[----:B------:R0:W-:Y:S01]  /*2290*/  STS.128 [R193+UR10], R116 ;  /* 0x00000074c1007988 */ /* 0x0001e20008000c0a */
[----:B------:R-:W-:-:S03]  /*22a0*/  IMAD.SHL.U32 R82, R149, 0x80, RZ ;  /* 0x0000008095527824 */ /* 0x000fc600078e00ff */
[----:B------:R2:W-:Y:S01]  /*22b0*/  STS.128 [R191+UR10], R120 ;  /* 0x00000078bf007988 */ /* 0x0005e20008000c0a */
[----:B------:R-:W-:Y:S01]  /*22c0*/  IMAD.X R101, RZ, RZ, R83, P3 ;  /* 0x000000ffff657224 */ /* 0x000fe200018e0653 */
[----:B-1----:R-:W-:Y:S02]  /*22d0*/  LEA R111, P2, R150, UR8, 0x9 ;  /* 0x00000008966f7c11 */ /* 0x002fe4000f8448ff */
[----:B------:R1:W-:Y:S01]  /*22e0*/  STS.128 [R192+UR10], R124 ;  /* 0x0000007cc0007988 */ /* 0x0003e20008000c0a */
[----:B-----5:R-:W-:-:S03]  /*22f0*/  LEA R113, P3, R149, UR14, 0x9 ;  /* 0x0000000e95717c11 */ /* 0x020fc6000f8648ff */
[----:B------:R3:W-:Y:S01]  /*2300*/  STS.128 [R196+UR10], R128 ;  /* 0x00000080c4007988 */ /* 0x0007e20008000c0a */
[----:B------:R-:W-:Y:S01]  /*2310*/  LEA.HI.X R87, R81, UR9, RZ, 0x2, P2 ;  /* 0x0000000951577c11 */ /* 0x000fe200090f14ff */
[----:B------:R-:W-:Y:S01]  /*2320*/  IMAD.SHL.U32 R81, R140, 0x80, RZ ;  /* 0x000000808c517824 */ /* 0x000fe200078e00ff */
[----:B------:R-:W-:Y:S01]  /*2330*/  LEA.HI.X R86, R82, UR15, RZ, 0x2, P3 ;  /* 0x0000000f52567c11 */ /* 0x000fe200098f14ff */
[----:B------:R-:W-:Y:S01]  /*2340*/  IMAD.SHL.U32 R82, R148, 0x80, RZ ;  /* 0x0000008094527824 */ /* 0x000fe200078e00ff */
[----:B------:R-:W-:Y:S01]  /*2350*/  BAR.SYNC.DEFER_BLOCKING 0x0 ;  /* 0x0000000000007b1d */ /* 0x000fe20000010000 */
[----:B0-----:R-:W-:Y:S02]  /*2360*/  LEA R117, P2, R140, UR18, 0x9 ;  /* 0x000000128c757c11 */ /* 0x001fe4000f8448ff */
[----:B--2---:R-:W-:Y:S01]  /*2370*/  LEA R121, P0, R145, UR4, 0x9 ;  /* 0x0000000491797c11 */ /* 0x004fe2000f8048ff */
[----:B------:R-:W-:Y:S01]  /*2380*/  IMAD.SHL.U32 R123, R135, 0x4, RZ ;  /* 0x00000004877b7824 */ /* 0x000fe200078e00ff */
[----:B------:R-:W-:Y:S01]  /*2390*/  LEA R103, P3, R148, UR20, 0x9 ;  /* 0x0000001494677c11 */ /* 0x000fe2000f8648ff */
[----:B------:R-:W0:Y:S01]  /*23a0*/  LDCU.64 UR8, c[0x0][0x390] ;  /* 0x00007200ff0877ac */ /* 0x000e220008000a00 */
[----:B------:R-:W-:Y:S01]  /*23b0*/  LEA.HI.X R102, R80, UR5, RZ, 0x2, P0 ;  /* 0x0000000550667c11 */ /* 0x000fe200080f14ff */
[C---:B------:R-:W-:Y:S01]  /*23c0*/  IMAD.SHL.U32 R80, R152.reuse, 0x80, RZ ;  /* 0x0000008098507824 */ /* 0x040fe200078e00ff */
[----:B------:R-:W-:Y:S01]  /*23d0*/  LEA R115, P0, R152, UR16, 0x9 ;  /* 0x0000001098737c11 */ /* 0x000fe2000f8048ff */
[----:B------:R-:W2:Y:S01]  /*23e0*/  LDCU.64 UR4, c[0x0][0x390] ;  /* 0x00007200ff0477ac */ /* 0x000ea20008000a00 */
[----:B------:R-:W-:Y:S01]  /*23f0*/  LEA.HI.X R84, R81, UR19, RZ, 0x2, P2 ;  /* 0x0000001351547c11 */ /* 0x000fe200090f14ff */
[----:B------:R-:W-:Y:S01]  /*2400*/  IMAD.SHL.U32 R81, R134, 0x80, RZ ;  /* 0x0000008086517824 */ /* 0x000fe200078e00ff */
[----:B------:R-:W-:Y:S01]  /*2410*/  LEA.HI.X R85, R80, UR17, RZ, 0x2, P0 ;  /* 0x0000001150557c11 */ /* 0x000fe200080f14ff */
[C---:B------:R-:W-:Y:S01]  /*2420*/  IMAD.SHL.U32 R80, R0.reuse, 0x80, RZ ;  /* 0x0000008000507824 */ /* 0x040fe200078e00ff */
[----:B----4-:R-:W-:Y:S01]  /*2430*/  LEA R105, P0, R0, UR22, 0x9 ;  /* 0x0000001600697c11 */ /* 0x010fe2000f8048ff */
[C---:B------:R-:W-:Y:S01]  /*2440*/  IMAD.SHL.U32 R0, R147.reuse, 0x80, RZ ;  /* 0x0000008093007824 */ /* 0x040fe200078e00ff */
[----:B------:R-:W-:Y:S01]  /*2450*/  LEA.HI.X R118, R82, UR21, RZ, 0x2, P3 ;  /* 0x0000001552767c11 */ /* 0x000fe200098f14ff */
[----:B------:R-:W4:Y:S01]  /*2460*/  LDCU.64 UR16, c[0x0][0x390] ;  /* 0x00007200ff1077ac */ /* 0x000f220008000a00 */
[----:B------:R-:W-:-:S02]  /*2470*/  LEA R107, P2, R147, UR24, 0x9 ;  /* 0x00000018936b7c11 */ /* 0x000fc4000f8448ff */
[----:B------:R-:W-:Y:S01]  /*2480*/  LEA R119, P3, R134, UR26, 0x9 ;  /* 0x0000001a86777c11 */ /* 0x000fe2000f8648ff */
[----:B------:R-:W5:Y:S01]  /*2490*/  LDCU.64 UR18, c[0x0][0x390] ;  /* 0x00007200ff1277ac */ /* 0x000f620008000a00 */
[----:B-1----:R-:W-:Y:S01]  /*24a0*/  LEA.HI.X R124, R0, UR25, RZ, 0x2, P2 ;  /* 0x00000019007c7c11 */ /* 0x002fe200090f14ff */
[----:B------:R-:W-:Y:S01]  /*24b0*/  IMAD.SHL.U32 R0, R151, 0x80, RZ ;  /* 0x0000008097007824 */ /* 0x000fe200078e00ff */
[----:B------:R-:W-:Y:S01]  /*24c0*/  LEA.HI.X R108, R80, UR23, RZ, 0x2, P0 ;  /* 0x00000017506c7c11 */ /* 0x000fe200080f14ff */
[----:B------:R-:W1:Y:S01]  /*24d0*/  LDCU.64 UR22, c[0x0][0x390] ;  /* 0x00007200ff1677ac */ /* 0x000e620008000a00 */
[----:B------:R-:W-:Y:S01]  /*24e0*/  LEA.HI.X R126, R81, UR27, RZ, 0x2, P3 ;  /* 0x0000001b517e7c11 */ /* 0x000fe200098f14ff */
[C---:B------:R-:W-:Y:S01]  /*24f0*/  IMAD.SHL.U32 R81, R144.reuse, 0x80, RZ ;  /* 0x0000008090517824 */ /* 0x040fe200078e00ff */
[----:B------:R-:W-:Y:S01]  /*2500*/  LEA R109, P0, R151, UR28, 0x9 ;  /* 0x0000001c976d7c11 */ /* 0x000fe2000f8048ff */
[----:B------:R-:W1:Y:S01]  /*2510*/  LDCU.64 UR26, c[0x0][0x390] ;  /* 0x00007200ff1a77ac */ /* 0x000e620008000a00 */
[----:B------:R-:W-:Y:S01]  /*2520*/  LEA R127, P3, R144, UR32, 0x9 ;  /* 0x00000020907f7c11 */ /* 0x000fe2000f8648ff */
[----:B------:R-:W-:Y:S01]  /*2530*/  IMAD.SHL.U32 R80, R146, 0x80, RZ ;  /* 0x0000008092507824 */ /* 0x000fe200078e00ff */
[----:B---3--:R-:W-:Y:S01]  /*2540*/  LEA.HI.X R128, R0, UR29, RZ, 0x2, P0 ;  /* 0x0000001d00807c11 */ /* 0x008fe200080f14ff */
[----:B------:R-:W-:Y:S01]  /*2550*/  IMAD.SHL.U32 R0, R139, 0x80, RZ ;  /* 0x000000808b007824 */ /* 0x000fe200078e00ff */
[----:B------:R-:W-:Y:S01]  /*2560*/  LEA.HI.X R134, R81, UR33, RZ, 0x2, P3 ;  /* 0x0000002151867c11 */ /* 0x000fe200098f14ff */
[----:B------:R-:W-:Y:S01]  /*2570*/  IMAD.SHL.U32 R81, R141, 0x80, RZ ;  /* 0x000000808d517824 */ /* 0x000fe200078e00ff */
[----:B------:R-:W-:Y:S01]  /*2580*/  LEA R129, P0, R139, UR34, 0x9 ;  /* 0x000000228b817c11 */ /* 0x000fe2000f8048ff */
[----:B------:R-:W3:Y:S01]  /*2590*/  LDCU.64 UR14, c[0x0][0x390] ;  /* 0x00007200ff0e77ac */ /* 0x000ee20008000a00 */
[----:B--2---:R-:W-:-:S02]  /*25a0*/  LEA R83, P3, R141, UR4, 0x9 ;  /* 0x000000048d537c11 */ /* 0x004fc4000f8648ff */
[----:B------:R-:W-:Y:S01]  /*25b0*/  LEA R125, P2, R146, UR30, 0x9 ;  /* 0x0000001e927d7c11 */ /* 0x000fe2000f8448ff */
[----:B------:R-:W2:Y:S01]  /*25c0*/  LDCU.64 UR20, c[0x0][0x390] ;  /* 0x00007200ff1477ac */ /* 0x000ea20008000a00 */
[----:B------:R-:W-:Y:S01]  /*25d0*/  LEA.HI.X R144, R0, UR35, RZ, 0x2, P0 ;  /* 0x0000002300907c11 */ /* 0x000fe200080f14ff */
[C---:B------:R-:W-:Y:S01]  /*25e0*/  IMAD.SHL.U32 R0, R154.reuse, 0x80, RZ ;  /* 0x000000809a007824 */ /* 0x040fe200078e00ff */
[----:B------:R-:W-:Y:S01]  /*25f0*/  LEA.HI.X R82, R81, UR5, RZ, 0x2, P3 ;  /* 0x0000000551527c11 */ /* 0x000fe200098f14ff */
[C---:B------:R-:W-:Y:S01]  /*2600*/  IMAD.SHL.U32 R81, R137.reuse, 0x80, RZ ;  /* 0x0000008089517824 */ /* 0x040fe200078e00ff */
[----:B0-----:R-:W-:Y:S01]  /*2610*/  LEA R139, P0, R154, UR8, 0x9 ;  /* 0x000000089a8b7c11 */ /* 0x001fe2000f8048ff */
[----:B------:R-:W0:Y:S01]  /*2620*/  LDCU.64 UR24, c[0x0][0x390] ;  /* 0x00007200ff1877ac */ /* 0x000e220008000a00 */
[----:B----4-:R-:W-:Y:S02]  /*2630*/  LEA R137, P3, R137, UR16, 0x9 ;  /* 0x0000001089897c11 */ /* 0x010fe4000f8648ff */
[----:B------:R-:W-:Y:S01]  /*2640*/  LEA.HI.X R130, R80, UR31, RZ, 0x2, P2 ;  /* 0x0000001f50827c11 */ /* 0x000fe200090f14ff */
[C---:B------:R-:W-:Y:S01]  /*2650*/  IMAD.SHL.U32 R80, R142.reuse, 0x80, RZ ;  /* 0x000000808e507824 */ /* 0x040fe200078e00ff */
[----:B------:R-:W-:Y:S01]  /*2660*/  LEA R131, P2, R142, UR36, 0x9 ;  /* 0x000000248e837c11 */ /* 0x000fe2000f8448ff */
[----:B------:R-:W4:Y:S01]  /*2670*/  LDCU.64 UR4, c[0x0][0x390] ;  /* 0x00007200ff0477ac */ /* 0x000f220008000a00 */
[----:B------:R-:W-:Y:S01]  /*2680*/  LEA.HI.X R142, R0, UR9, RZ, 0x2, P0 ;  /* 0x00000009008e7c11 */ /* 0x000fe200080f14ff */
[----:B------:R-:W-:Y:S01]  /*2690*/  IMAD.SHL.U32 R0, R153, 0x80, RZ ;  /* 0x0000008099007824 */ /* 0x000fe200078e00ff */
[----:B------:R-:W-:Y:S01]  /*26a0*/  LEA.HI.X R91, R81, UR17, RZ, 0x2, P3 ;  /* 0x00000011515b7c11 */ /* 0x000fe200098f14ff */
[----:B------:R-:W-:Y:S01]  /*26b0*/  IMAD.SHL.U32 R81, R3, 0x80, RZ ;  /* 0x0000008003517824 */ /* 0x000fe200078e00ff */
[----:B-----5:R-:W-:Y:S01]  /*26c0*/  LEA R147, P0, R153, UR18, 0x9 ;  /* 0x0000001299937c11 */ /* 0x020fe2000f8048ff */
[----:B------:R-:W5:Y:S01]  /*26d0*/  LDCU.64 UR8, c[0x0][0x390] ;  /* 0x00007200ff0877ac */ /* 0x000f620008000a00 */
[----:B-1----:R-:W-:-:S02]  /*26e0*/  LEA R151, P3, R3, UR22, 0x9 ;  /* 0x0000001603977c11 */ /* 0x002fc4000f8648ff */
[----:B------:R-:W-:Y:S02]  /*26f0*/  LEA.HI.X R90, R0, UR19, RZ, 0x2, P0 ;  /* 0x00000013005a7c11 */ /* 0x000fe400080f14ff */
[----:B------:R-:W-:Y:S02]  /*2700*/  LEA.HI.X R0, R81, UR23, RZ, 0x2, P3 ;  /* 0x0000001751007c11 */ /* 0x000fe400098f14ff */
[C---:B------:R-:W-:Y:S02]  /*2710*/  IADD3 R120, P3, PT, R158.reuse, R121, RZ ;  /* 0x000000799e787210 */ /* 0x040fe40007f7e0ff */
[C---:B------:R-:W-:Y:S02]  /*2720*/  IADD3 R122, P4, P5, R158.reuse, UR26, R123 ;  /* 0x0000001a9e7a7c10 */ /* 0x040fe4000fd9e07b */
[----:B------:R-:W-:Y:S01]  /*2730*/  IADD3 R110, P6, PT, R158, R111, RZ ;  /* 0x0000006f9e6e7210 */ /* 0x000fe20007fde0ff */
[----:B------:R-:W-:Y:S01]  /*2740*/  IMAD.X R121, RZ, RZ, R102, P3 ;  /* 0x000000ffff797224 */ /* 0x000fe200018e0666 */
[----:B------:R-:W-:-:S02]  /*2750*/  IADD3.X R123, PT, PT, RZ, UR27, RZ, P4, P5 ;  /* 0x0000001bff7b7c10 */ /* 0x000fc4000a7ea4ff */
[C---:B------:R-:W-:Y:S01]  /*2760*/  IADD3 R112, P4, PT, R158.reuse, R113, RZ ;  /* 0x000000719e707210 */ /* 0x040fe20007f9e0ff */
[----:B------:R-:W-:Y:S01]  /*2770*/  IMAD.X R111, RZ, RZ, R87, P6 ;  /* 0x000000ffff6f7224 */ /* 0x000fe200030e0657 */
[C---:B------:R-:W-:Y:S01]  /*2780*/  IADD3 R114, P5, PT, R158.reuse, R115, RZ ;  /* 0x000000739e727210 */ /* 0x040fe20007fbe0ff */
[----:B------:R-:W-:Y:S01]  /*2790*/  STG.E desc[UR12][R122.64], R4 ;  /* 0x000000047a007986 */ /* 0x000fe2000c10190c */
[C---:B------:R-:W-:Y:S01]  /*27a0*/  IADD3 R116, P3, PT, R158.reuse, R117, RZ ;  /* 0x000000759e747210 */ /* 0x040fe20007f7e0ff */
[----:B------:R-:W-:Y:S01]  /*27b0*/  IMAD.X R113, RZ, RZ, R86, P4 ;  /* 0x000000ffff717224 */ /* 0x000fe200020e0656 */
[C---:B------:R-:W-:Y:S01]  /*27c0*/  IADD3 R102, P6, PT, R158.reuse, R103, RZ ;  /* 0x000000679e667210 */ /* 0x040fe20007fde0ff */
[----:B------:R-:W-:Y:S01]  /*27d0*/  IMAD.X R115, RZ, RZ, R85, P5 ;  /* 0x000000ffff737224 */ /* 0x000fe200028e0655 */
[C---:B------:R-:W-:Y:S01]  /*27e0*/  IADD3 R104, P4, PT, R158.reuse, R105, RZ ;  /* 0x000000699e687210 */ /* 0x040fe20007f9e0ff */
[----:B------:R-:W-:Y:S01]  /*27f0*/  IMAD.X R117, RZ, RZ, R84, P3 ;  /* 0x000000ffff757224 */ /* 0x000fe200018e0654 */
[C---:B------:R-:W-:Y:S01]  /*2800*/  IADD3 R106, P5, PT, R158.reuse, R107, RZ ;  /* 0x0000006b9e6a7210 */ /* 0x040fe20007fbe0ff */
[----:B------:R-:W1:Y:S01]  /*2810*/  LDSM.16.M88.4 R84, [R143] ;  /* 0x000000008f54783b */ /* 0x000e620000000200 */
[----:B------:R-:W-:Y:S01]  /*2820*/  IMAD.X R103, RZ, RZ, R118, P6 ;  /* 0x000000ffff677224 */ /* 0x000fe200030e0676 */
[C---:B------:R-:W-:Y:S01]  /*2830*/  IADD3 R118, P3, PT, R158.reuse, R119, RZ ;  /* 0x000000779e767210 */ /* 0x040fe20007f7e0ff */
[----:B------:R-:W-:Y:S01]  /*2840*/  IMAD.X R105, RZ, RZ, R108, P4 ;  /* 0x000000ffff697224 */ /* 0x000fe200020e066c */
[C---:B------:R-:W-:Y:S01]  /*2850*/  IADD3 R108, P6, PT, R158.reuse, R109, RZ ;  /* 0x0000006d9e6c7210 */ /* 0x040fe20007fde0ff */
[----:B------:R-:W-:Y:S01]  /*2860*/  IMAD.X R107, RZ, RZ, R124, P5 ;  /* 0x000000ffff6b7224 */ /* 0x000fe200028e067c */
[----:B------:R-:W-:Y:S01]  /*2870*/  IADD3 R124, P4, PT, R158, R125, RZ ;  /* 0x0000007d9e7c7210 */ /* 0x000fe20007f9e0ff */
[----:B------:R-:W-:Y:S01]  /*2880*/  IMAD.X R119, RZ, RZ, R126, P3 ;  /* 0x000000ffff777224 */ /* 0x000fe200018e067e */
[----:B------:R-:W-:Y:S01]  /*2890*/  LEA.HI.X R140, R80, UR37, RZ, 0x2, P2 ;  /* 0x00000025508c7c11 */ /* 0x000fe200090f14ff */
[----:B------:R-:W-:Y:S01]  /*28a0*/  IMAD.X R109, RZ, RZ, R128, P6 ;  /* 0x000000ffff6d7224 */ /* 0x000fe200030e0680 */
[C---:B------:R-:W-:Y:S01]  /*28b0*/  IADD3 R126, P5, PT, R158.reuse, R127, RZ ;  /* 0x0000007f9e7e7210 */ /* 0x040fe20007fbe0ff */
[----:B------:R-:W-:Y:S01]  /*28c0*/  IMAD.X R125, RZ, RZ, R130, P4 ;  /* 0x000000ffff7d7224 */ /* 0x000fe200020e0682 */
[----:B------:R-:W-:Y:S01]  /*28d0*/  IADD3 R128, P3, PT, R158, R129, RZ ;  /* 0x000000819e807210 */ /* 0x000fe20007f7e0ff */
[----:B------:R-:W-:Y:S01]  /*28e0*/  IMAD.SHL.U32 R80, R138, 0x80, RZ ;  /* 0x000000808a507824 */ /* 0x000fe200078e00ff */
[----:B------:R-:W-:Y:S01]  /*28f0*/  IADD3 R130, P4, PT, R158, R131, RZ ;  /* 0x000000839e827210 */ /* 0x000fe20007f9e0ff */
[----:B------:R-:W-:Y:S01]  /*2900*/  IMAD.X R127, RZ, RZ, R134, P5 ;  /* 0x000000ffff7f7224 */ /* 0x000fe200028e0686 */
[----:B---3--:R-:W-:Y:S01]  /*2910*/  LEA R141, P2, R138, UR14, 0x9 ;  /* 0x0000000e8a8d7c11 */ /* 0x008fe2000f8448ff */
[----:B------:R-:W-:Y:S01]  /*2920*/  IMAD.X R129, RZ, RZ, R144, P3 ;  /* 0x000000ffff817224 */ /* 0x000fe200018e0690 */
[----:B------:R-:W-:Y:S01]  /*2930*/  IADD3 R134, P5, PT, R158, R83, RZ ;  /* 0x000000539e867210 */ /* 0x000fe20007fbe0ff */
[----:B------:R-:W-:Y:S01]  /*2940*/  IMAD.X R131, RZ, RZ, R140, P4 ;  /* 0x000000ffff837224 */ /* 0x000fe200020e068c */
[----:B------:R-:W-:Y:S01]  /*2950*/  LEA.HI.X R132, R80, UR15, RZ, 0x2, P2 ;  /* 0x0000000f50847c11 */ /* 0x000fe200090f14ff */
[C---:B------:R-:W-:Y:S01]  /*2960*/  IMAD.SHL.U32 R80, R155.reuse, 0x80, RZ ;  /* 0x000000809b507824 */ /* 0x040fe200078e00ff */
[C---:B------:R-:W-:Y:S01]  /*2970*/  IADD3 R138, P3, PT, R158.reuse, R139, RZ ;  /* 0x0000008b9e8a7210 */ /* 0x040fe20007f7e0ff */
[----:B------:R-:W-:Y:S01]  /*2980*/  IMAD.X R135, RZ, RZ, R82, P5 ;  /* 0x000000ffff877224 */ /* 0x000fe200028e0652 */
[----:B------:R-:W-:Y:S01]  /*2990*/  IADD3 R140, P4, PT, R158, R141, RZ ;  /* 0x0000008d9e8c7210 */ /* 0x000fe20007f9e0ff */
[----:B------:R-:W-:Y:S01]  /*29a0*/  STG.E desc[UR12][R122.64+0x80], R172 ;  /* 0x000080ac7a007986 */ /* 0x000fe2000c10190c */
[----:B--2---:R-:W-:Y:S01]  /*29b0*/  LEA R149, P2, R155, UR20, 0x9 ;  /* 0x000000149b957c11 */ /* 0x004fe2000f8448ff */
[----:B------:R-:W-:Y:S01]  /*29c0*/  IMAD.X R139, RZ, RZ, R142, P3 ;  /* 0x000000ffff8b7224 */ /* 0x000fe200018e068e */
[----:B0-----:R-:W-:Y:S01]  /*29d0*/  LEA R89, P0, R136, UR24, 0x9 ;  /* 0x0000001888597c11 */ /* 0x001fe2000f8048ff */
[----:B------:R-:W-:Y:S01]  /*29e0*/  IMAD.X R141, RZ, RZ, R132, P4 ;  /* 0x000000ffff8d7224 */ /* 0x000fe200020e0684 */
[----:B------:R-:W-:Y:S01]  /*29f0*/  LEA.HI.X R88, R80, UR21, RZ, 0x2, P2 ;  /* 0x0000001550587c11 */ /* 0x000fe200090f14ff */
[----:B------:R-:W-:Y:S01]  /*2a00*/  STG.E desc[UR12][R122.64+0x100], R44 ;  /* 0x0001002c7a007986 */ /* 0x000fe2000c10190c */
[----:B------:R-:W-:Y:S01]  /*2a10*/  IADD3 R144, P5, PT, R158, R137, RZ ;  /* 0x000000899e907210 */ /* 0x000fe20007fbe0ff */
[----:B------:R-:W-:Y:S01]  /*2a20*/  IMAD.SHL.U32 R136, R136, 0x80, RZ ;  /* 0x0000008088887824 */ /* 0x000fe200078e00ff */
[C---:B------:R-:W-:Y:S01]  /*2a30*/  IADD3 R146, P3, PT, R158.reuse, R147, RZ ;  /* 0x000000939e927210 */ /* 0x040fe20007f7e0ff */
[----:B------:R-:W0:Y:S01]  /*2a40*/  LDSM.16.M88.4 R80, [R143+0x100] ;  /* 0x000100008f50783b */ /* 0x000e220000000200 */
[C---:B------:R-:W-:Y:S01]  /*2a50*/  IADD3 R148, P4, PT, R158.reuse, R149, RZ ;  /* 0x000000959e947210 */ /* 0x040fe20007f9e0ff */
[----:B------:R-:W-:Y:S01]  /*2a60*/  IMAD.X R145, RZ, RZ, R91, P5 ;  /* 0x000000ffff917224 */ /* 0x000fe200028e065b */
[C---:B------:R-:W-:Y:S01]  /*2a70*/  IADD3 R132, P6, PT, R158.reuse, R89, RZ ;  /* 0x000000599e847210 */ /* 0x040fe20007fde0ff */
[----:B------:R-:W-:Y:S01]  /*2a80*/  IMAD.X R147, RZ, RZ, R90, P3 ;  /* 0x000000ffff937224 */ /* 0x000fe200018e065a */
[----:B-1----:R-:W-:Y:S01]  /*2a90*/  STG.E desc[UR12][R122.64+0x180], R84 ;  /* 0x000180547a007986 */ /* 0x002fe2000c10190c */
[----:B------:R-:W-:Y:S01]  /*2aa0*/  IMAD.X R149, RZ, RZ, R88, P4 ;  /* 0x000000ffff957224 */ /* 0x000fe200020e0658 */
[----:B------:R-:W-:-:S02]  /*2ab0*/  IADD3 R150, P3, PT, R158, R151, RZ ;  /* 0x000000979e967210 */ /* 0x000fc40007f7e0ff */
[----:B------:R-:W1:Y:S01]  /*2ac0*/  LDSM.16.M88.4 R88, [R143+0x200] ;  /* 0x000200008f58783b */ /* 0x000e620000000200 */
[C---:B-----5:R-:W-:Y:S01]  /*2ad0*/  LEA R159, P5, R2.reuse, UR8, 0x9 ;  /* 0x00000008029f7c11 */ /* 0x060fe2000f8a48ff */
[----:B------:R-:W-:Y:S01]  /*2ae0*/  IMAD.SHL.U32 R2, R2, 0x80, RZ ;  /* 0x0000008002027824 */ /* 0x000fe200078e00ff */
[C---:B----4-:R-:W-:Y:S01]  /*2af0*/  LEA R3, P2, R133.reuse, UR4, 0x9 ;  /* 0x0000000485037c11 */ /* 0x050fe2000f8448ff */
[----:B------:R-:W2:Y:S01]  /*2b00*/  LDSM.16.M88.4 R152, [R143+0x300] ;  /* 0x000300008f98783b */ /* 0x000ea20000000200 */
[----:B------:R-:W-:Y:S01]  /*2b10*/  IMAD.X R151, RZ, RZ, R0, P3 ;  /* 0x000000ffff977224 */ /* 0x000fe200018e0600 */
[----:B------:R-:W-:Y:S01]  /*2b20*/  LEA.HI.X R136, R136, UR25, RZ, 0x2, P0 ;  /* 0x0000001988887c11 */ /* 0x000fe200080f14ff */
[----:B------:R-:W-:Y:S01]  /*2b30*/  IMAD.SHL.U32 R0, R133, 0x80, RZ ;  /* 0x0000008085007824 */ /* 0x000fe200078e00ff */
[----:B------:R-:W-:Y:S01]  /*2b40*/  STG.E desc[UR12][R76.64], R5 ;  /* 0x000000054c007986 */ /* 0x000fe2000c10190c */
[C---:B------:R-:W-:Y:S02]  /*2b50*/  IADD3 R142, P4, PT, R158.reuse, R3, RZ ;  /* 0x000000039e8e7210 */ /* 0x040fe40007f9e0ff */
[----:B------:R-:W-:Y:S01]  /*2b60*/  IADD3 R158, P3, PT, R158, R159, RZ ;  /* 0x0000009f9e9e7210 */ /* 0x000fe20007f7e0ff */
[----:B------:R-:W-:Y:S01]  /*2b70*/  STG.E desc[UR12][R76.64+0x80], R173 ;  /* 0x000080ad4c007986 */ /* 0x000fe2000c10190c */
[----:B------:R-:W-:Y:S01]  /*2b80*/  LEA.HI.X R0, R0, UR5, RZ, 0x2, P2 ;  /* 0x0000000500007c11 */ /* 0x000fe200090f14ff */
[----:B------:R-:W-:Y:S01]  /*2b90*/  IMAD.X R133, RZ, RZ, R136, P6 ;  /* 0x000000ffff857224 */ /* 0x000fe200030e0688 */
[----:B------:R-:W-:Y:S01]  /*2ba0*/  LEA.HI.X R2, R2, UR9, RZ, 0x2, P5 ;  /* 0x0000000902027c11 */ /* 0x000fe2000a8f14ff */
[----:B------:R-:W-:Y:S04]  /*2bb0*/  STG.E desc[UR12][R76.64+0x100], R45 ;  /* 0x0001002d4c007986 */ /* 0x000fe8000c10190c */
[----:B------:R-:W-:Y:S01]  /*2bc0*/  STG.E desc[UR12][R76.64+0x180], R85 ;  /* 0x000180554c007986 */ /* 0x000fe2000c10190c */
[----:B------:R-:W-:-:S03]  /*2bd0*/  IMAD.X R159, RZ, RZ, R2, P3 ;  /* 0x000000ffff9f7224 */ /* 0x000fc600018e0602 */
[----:B------:R-:W-:Y:S04]  /*2be0*/  STG.E desc[UR12][R78.64], R6 ;  /* 0x000000064e007986 */ /* 0x000fe8000c10190c */
[----:B------:R-:W-:Y:S04]  /*2bf0*/  STG.E desc[UR12][R78.64+0x80], R174 ;  /* 0x000080ae4e007986 */ /* 0x000fe8000c10190c */
[----:B------:R-:W-:Y:S04]  /*2c00*/  STG.E desc[UR12][R78.64+0x100], R46 ;  /* 0x0001002e4e007986 */ /* 0x000fe8000c10190c */
[----:B------:R-:W-:Y:S04]  /*2c10*/  STG.E desc[UR12][R78.64+0x180], R86 ;  /* 0x000180564e007986 */ /* 0x000fe8000c10190c */
[----:B------:R-:W-:Y:S04]  /*2c20*/  STG.E desc[UR12][R92.64], R7 ;  /* 0x000000075c007986 */ /* 0x000fe8000c10190c */
[----:B------:R-:W3:Y:S04]  /*2c30*/  LDSM.16.M88.4 R4, [R143+0x400] ;  /* 0x000400008f04783b */ /* 0x000ee80000000200 */
[----:B------:R-:W-:Y:S04]  /*2c40*/  STG.E desc[UR12][R92.64+0x80], R175 ;  /* 0x000080af5c007986 */ /* 0x000fe8000c10190c */
[----:B------:R-:W-:Y:S04]  /*2c50*/  STG.E desc[UR12][R92.64+0x100], R47 ;  /* 0x0001002f5c007986 */ /* 0x000fe8000c10190c */
[----:B------:R-:W-:Y:S04]  /*2c60*/  STG.E desc[UR12][R92.64+0x180], R87 ;  /* 0x000180575c007986 */ /* 0x000fe8000c10190c */
[----:B------:R-:W-:Y:S04]  /*2c70*/  STG.E desc[UR12][R94.64], R168 ;  /* 0x000000a85e007986 */ /* 0x000fe8000c10190c */
[----:B------:R-:W-:Y:S04]  /*2c80*/  STG.E desc[UR12][R94.64+0x80], R180 ;  /* 0x000080b45e007986 */ /* 0x000fe8000c10190c */
[----:B------:R-:W-:Y:S04]  /*2c90*/  STG.E desc[UR12][R94.64+0x100], R48 ;  /* 0x000100305e007986 */ /* 0x000fe8000c10190c */
[----:B0-----:R-:W-:Y:S04]  /*2ca0*/  STG.E desc[UR12][R94.64+0x180], R80 ;  /* 0x000180505e007986 */ /* 0x001fe8000c10190c */
[----:B------:R-:W-:Y:S04]  /*2cb0*/  STG.E desc[UR12][R96.64], R169 ;  /* 0x000000a960007986 */ /* 0x000fe8000c10190c */
        /* <DEDUP_REMOVED lines=14> */
[----:B-1----:R-:W-:Y:S04]  /*2da0*/  STG.E desc[UR12][R120.64+0x180], R88 ;  /* 0x0001805878007986 */ /* 0x002fe8000c10190c */
        /* <DEDUP_REMOVED lines=15> */
[----:B--2---:R-:W-:Y:S04]  /*2ea0*/  STG.E desc[UR12][R116.64+0x180], R152 ;  /* 0x0001809874007986 */ /* 0x004fe8000c10190c */
[----:B------:R-:W0:Y:S04]  /*2eb0*/  LDSM.16.M88.4 R44, [R143+0x500] ;  /* 0x000500008f2c783b */ /* 0x000e280000000200 */
        /* <DEDUP_REMOVED lines=15> */
[----:B---3--:R-:W-:Y:S04]  /*2fb0*/  STG.E desc[UR12][R118.64+0x180], R4 ;  /* 0x0001800476007986 */ /* 0x008fe8000c10190c */
[----:B------:R-:W1:Y:S04]  /*2fc0*/  LDSM.16.M88.4 R48, [R143+0x600] ;  /* 0x000600008f30783b */ /* 0x000e680000000200 */
        /* <DEDUP_REMOVED lines=9> */
[----:B------:R2:W3:Y:S04]  /*3060*/  LDSM.16.M88.4 R20, [R143+0x700] ;  /* 0x000700008f14783b */ /* 0x0004e80000000200 */
[----:B------:R4:W-:Y:S04]  /*3070*/  STG.E desc[UR12][R126.64+0x80], R39 ;  /* 0x000080277e007986 */ /* 0x0009e8000c10190c */
[----:B------:R4:W-:Y:S01]  /*3080*/  STG.E desc[UR12][R126.64+0x100], R63 ;  /* 0x0001003f7e007986 */ /* 0x0009e2000c10190c */
[----:B--2---:R-:W-:-:S03]  /*3090*/  IMAD.X R143, RZ, RZ, R0, P4 ;  /* 0x000000ffff8f7224 */ /* 0x004fc600020e0600 */
[----:B------:R4:W-:Y:S04]  /*30a0*/  STG.E desc[UR12][R126.64+0x180], R7 ;  /* 0x000180077e007986 */ /* 0x0009e8000c10190c */
[----:B------:R4:W-:Y:S04]  /*30b0*/  STG.E desc[UR12][R128.64], R16 ;  /* 0x0000001080007986 */ /* 0x0009e8000c10190c */
[----:B------:R4:W-:Y:S04]  /*30c0*/  STG.E desc[UR12][R128.64+0x80], R32 ;  /* 0x0000802080007986 */ /* 0x0009e8000c10190c */
[----:B------:R4:W-:Y:S04]  /*30d0*/  STG.E desc[UR12][R128.64+0x100], R64 ;  /* 0x0001004080007986 */ /* 0x0009e8000c10190c */
[----:B0-----:R4:W-:Y:S04]  /*30e0*/  STG.E desc[UR12][R128.64+0x180], R44 ;  /* 0x0001802c80007986 */ /* 0x0019e8000c10190c */
[----:B------:R4:W-:Y:S04]  /*30f0*/  STG.E desc[UR12][R130.64], R17 ;  /* 0x0000001182007986 */ /* 0x0009e8000c10190c */
        /* <DEDUP_REMOVED lines=14> */
[----:B-1----:R4:W-:Y:S04]  /*31e0*/  STG.E desc[UR12][R140.64+0x180], R48 ;  /* 0x000180308c007986 */ /* 0x0029e8000c10190c */
        /* <DEDUP_REMOVED lines=15> */
[----:B---3--:R4:W-:Y:S04]  /*32e0*/  STG.E desc[UR12][R150.64+0x180], R20 ;  /* 0x0001801496007986 */ /* 0x0089e8000c10190c */
        /* <DEDUP_REMOVED lines=11> */
[----:B------:R4:W-:Y:S01]  /*33a0*/  STG.E desc[UR12][R158.64+0x180], R23 ;  /* 0x000180179e007986 */ /* 0x0009e2000c10190c */
[----:B------:R-:W-:Y:S06]  /*33b0*/  BAR.SYNC.DEFER_BLOCKING 0x0 ;  /* 0x0000000000007b1d */ /* 0x000fec0000010000 */
[----:B------:R-:W-:Y:S05]  /*33c0*/  @P1 BRA `(.L_x_8) ;  /* 0x00000000009c1947 */ /* 0x000fea0003800000 */
[----:B------:R-:W-:Y:S01]  /*33d0*/  NOP ;  /* 0x0000000000007918 */ /* 0x000fe20000000000 */
[----:B------:R-:W-:Y:S01]  /*33e0*/  UMOV UR4, 0x50 ;  /* 0x0000005000047882 */ /* 0x000fe20000000000 */
[----:B------:R-:W-:Y:S01]  /*33f0*/  IMAD.U32 R0, RZ, RZ, UR11 ;  /* 0x0000000bff007e24 */ /* 0x000fe2000f8e00ff */
[----:B------:R-:W-:Y:S01]  /*3400*/  ULEA UR6, UR6, UR4, 0x18 ;  /* 0x0000000406067291 */ /* 0x000fe2000f8ec0ff */
[----:B------:R-:W-:Y:S02]  /*3410*/  IMAD.MOV.U32 R3, RZ, RZ, 0xf ;  /* 0x0000000fff037424 */ /* 0x000fe400078e00ff */
[----:B----4-:R-:W-:Y:S01]  /*3420*/  IMAD.MOV.U32 R7, RZ, RZ, 0x1 ;  /* 0x00000001ff077424 */ /* 0x010fe200078e00ff */
[----:B------:R-:W-:-:S04]  /*3430*/  LOP3.LUT R0, R0, 0xffff, RZ, 0xc0, !PT ;  /* 0x0000ffff00007812 */ /* 0x000fc800078ec0ff */
[----:B------:R-:W-:Y:S01]  /*3440*/  SHF.R.U32.HI R0, RZ, 0x5, R0 ;  /* 0x00000005ff007819 */ /* 0x000fe20000011600 */
[----:B------:R-:W0:Y:S04]  /*3450*/  LDS R5, [UR6] ;  /* 0x00000006ff057984 */ /* 0x000e280008000800 */
[----:B------:R-:W-:Y:S01]  /*3460*/  VIADD R2, R0, 0x10 ;  /* 0x0000001000027836 */ /* 0x000fe20000000000 */
[----:B------:R-:W-:-:S04]  /*3470*/  SHF.L.U32 R0, R3, R0, RZ ;  /* 0x0000000003007219 */ /* 0x000fc800000006ff */
[----:B------:R-:W-:-:S04]  /*3480*/  SHF.L.U32 R3, R7, R2, RZ ;  /* 0x0000000207037219 */ /* 0x000fc800000006ff */
[----:B------:R-:W-:-:S04]  /*3490*/  LOP3.LUT R0, R3, R0, RZ, 0xfc, !PT ;  /* 0x0000000003007212 */ /* 0x000fc800078efcff */
[C---:B------:R-:W-:Y:S02]  /*34a0*/  LOP3.LUT R2, R0.reuse, 0xffff, RZ, 0xc0, !PT ;  /* 0x0000ffff00027812 */ /* 0x040fe400078ec0ff */
[----:B0-----:R-:W-:-:S04]  /*34b0*/  LOP3.LUT R3, R0, 0xffff, R5, 0x80, !PT ;  /* 0x0000ffff00037812 */ /* 0x001fc800078e8005 */
[----:B------:R-:W-:-:S13]  /*34c0*/  ISETP.NE.AND P0, PT, R3, R2, PT ;  /* 0x000000020300720c */ /* 0x000fda0003f05270 */
[----:B------:R-:W-:Y:S05]  /*34d0*/  @P0 BRA `(.L_x_9) ;  /* 0x0000000000500947 */ /* 0x000fea0003800000 */
[----:B------:R-:W-:Y:S02]  /*34e0*/  SHF.R.U32.HI R5, RZ, 0x10, R5 ;  /* 0x00000010ff057819 */ /* 0x000fe40000011605 */
[----:B------:R-:W-:-:S04]  /*34f0*/  SHF.R.U32.HI R2, RZ, 0x10, R0 ;  /* 0x00000010ff027819 */ /* 0x000fc80000011600 */
[----:B------:R-:W-:-:S04]  /*3500*/  LOP3.LUT R5, R5, R2, RZ, 0xc0, !PT ;  /* 0x0000000205057212 */ /* 0x000fc800078ec0ff */
[----:B------:R-:W-:-:S13]  /*3510*/  ISETP.NE.AND P0, PT, R5, R2, PT ;  /* 0x000000020500720c */ /* 0x000fda0003f05270 */
[----:B------:R-:W-:Y:S05]  /*3520*/  @P0 BRA `(.L_x_10) ;  /* 0x0000000000300947 */ /* 0x000fea0003800000 */
[----:B------:R-:W-:Y:S01]  /*3530*/  R2UR UR4, R0 ;  /* 0x00000000000472ca */ /* 0x000fe200000e0000 */
[----:B------:R-:W-:Y:S01]  /*3540*/  VOTEU.ANY UR5, UPT, PT ;  /* 0x0000000000057886 */ /* 0x000fe200038e0100 */
[----:B------:R-:W0:Y:S01]  /*3550*/  S2R R0, SR_LANEID ;  /* 0x0000000000007919 */ /* 0x000e220000000000 */
[----:B------:R-:W-:-:S10]  /*3560*/  UFLO.U32 UR5, UR5 ;  /* 0x00000005000572bd */ /* 0x000fd400080e0000 */
[----:B------:R-:W-:-:S06]  /*3570*/  ULOP3.LUT UR4, URZ, UR4, URZ, 0x33, !UPT ;  /* 0x00000004ff047292 */ /* 0x000fcc000f8e33ff */
[----:B------:R-:W-:-:S04]  /*3580*/  IMAD.U32 R2, RZ, RZ, UR4 ;  /* 0x00000004ff027e24 */ /* 0x000fc8000f8e00ff */
[----:B------:R-:W1:Y:S02]  /*3590*/  REDUX UR7, R2 ;  /* 0x00000000020773c4 */ /* 0x000e640000000000 */
[----:B------:R2:W-:Y:S01]  /*35a0*/  UTCATOMSWS.AND URZ, UR4 ;  /* 0x0000000400ff79e3 */ /* 0x0005e20008000000 */
[----:B0-----:R-:W-:Y:S01]  /*35b0*/  ISETP.EQ.U32.AND P0, PT, R0, UR5, PT ;  /* 0x0000000500007c0c */ /* 0x001fe2000bf02070 */
[----:B-1----:R-:W-:-:S12]  /*35c0*/  IMAD.U32 R0, RZ, RZ, UR7 ;  /* 0x00000007ff007e24 */ /* 0x002fd8000f8e00ff */
[----:B------:R2:W-:Y:S01]  /*35d0*/  @P0 ATOMS.AND RZ, [UR6], R0 ;  /* 0x00000000ffff098c */ /* 0x0005e2000a800006 */
[----:B------:R-:W-:Y:S05]  /*35e0*/  BRA `(.L_x_8) ;  /* 0x0000000000147947 */ /* 0x000fea0003800000 */
.L_x_10:
[----:B------:R-:W-:-:S07]  /*35f0*/  MOV R2, 0x3610 ;  /* 0x0000361000027802 */ /* 0x000fce0000000f00 */
[----:B------:R-:W-:Y:S05]  /*3600*/  CALL.REL.NOINC `($__internal_0_$__cuda_sm10x_tcgen05_guardrail_trap_col_being_dealloced_not_returned_by_alloc) ;  /* 0x0000000000207944 */ /* 0x000fea0003c00000 */
[----:B------:R-:W-:Y:S05]  /*3610*/  BRA `(.L_x_8) ;  /* 0x0000000000087947 */ /* 0x000fea0003800000 */
.L_x_9:
[----:B------:R-:W-:-:S07]  /*3620*/  MOV R2, 0x3640 ;  /* 0x0000364000027802 */ /* 0x000fce0000000f00 */
[----:B------:R-:W-:Y:S05]  /*3630*/  CALL.REL.NOINC `($__internal_2_$__cuda_sm10x_tcgen05_guardrail_trap_unallocated_columns_being_dealloced) ;  /* 0x00000000002c7944 */ /* 0x000fea0003c00000 */
.L_x_8:
[----:B------:R-:W-:Y:S01]  /*3640*/  NOP ;  /* 0x0000000000007918 */ /* 0x000fe20000000000 */
[----:B--2---:R-:W-:Y:S05]  /*3650*/  EXIT ;  /* 0x000000000000794d */ /* 0x004fea0003800000 */
.L_x_7:
[----:B------:R-:W0:Y:S02]  /*3660*/  SYNCS.PHASECHK.TRANS64.TRYWAIT P0, [UR10+0x2000], RZ ;  /* 0x002000ffff0075a7 */ /* 0x000e24000800110a */
[----:B0-----:R-:W-:Y:S05]  /*3670*/  @!P0 BRA `(.L_x_7) ;  /* 0xfffffffc00f88947 */ /* 0x001fea000383ffff */
[----:B------:R-:W-:Y:S05]  /*3680*/  BRA `(.L_x_11) ;  /* 0xffffffe4000c7947 */ /* 0x000fea000383ffff */
        .weak           $__internal_0_$__cuda_sm10x_tcgen05_guardrail_trap_col_being_dealloced_not_returned_by_alloc
        .type           $__internal_0_$__cuda_sm10x_tcgen05_guardrail_trap_col_being_dealloced_not_returned_by_alloc,@function
        .size           $__internal_0_$__cuda_sm10x_tcgen05_guardrail_trap_col_being_dealloced_not_returned_by_alloc,($__internal_1_$__cuda_sm10x_tcgen05_guardrail_trap_phase_invalid_during_alloc - $__internal_0_$__cuda_sm10x_tcgen05_guardrail_trap_col_being_dealloced_not_returned_by_alloc)
$__internal_0_$__cuda_sm10x_tcgen05_guardrail_trap_col_being_dealloced_not_returned_by_alloc:
[----:B------:R-:W-:Y:S05]  /*3690*/  BPT.TRAP 0x1 ;  /* 0x000000040000795c */ /* 0x000fea0000300000 */
[----:B------:R-:W-:-:S04]  /*36a0*/  IMAD.MOV.U32 R3, RZ, RZ, 0x0 ;  /* 0x00000000ff037424 */ /* 0x000fc800078e00ff */
[----:B------:R-:W-:Y:S05]  /*36b0*/  RET.REL.NODEC R2 `(gluon_mma) ;  /* 0xffffffc802507950 */ /* 0x000fea0003c3ffff */
        .weak           $__internal_1_$__cuda_sm10x_tcgen05_guardrail_trap_phase_invalid_during_alloc
        .type           $__internal_1_$__cuda_sm10x_tcgen05_guardrail_trap_phase_invalid_during_alloc,@function
        .size           $__internal_1_$__cuda_sm10x_tcgen05_guardrail_trap_phase_invalid_during_alloc,($__internal_2_$__cuda_sm10x_tcgen05_guardrail_trap_unallocated_columns_being_dealloced - $__internal_1_$__cuda_sm10x_tcgen05_guardrail_trap_phase_invalid_during_alloc)
$__internal_1_$__cuda_sm10x_tcgen05_guardrail_trap_phase_invalid_during_alloc:
[----:B------:R-:W-:Y:S05]  /*36c0*/  BPT.TRAP 0x1 ;  /* 0x000000040000795c */ /* 0x000fea0000300000 */
[----:B------:R-:W-:-:S04]  /*36d0*/  IMAD.MOV.U32 R3, RZ, RZ, 0x0 ;  /* 0x00000000ff037424 */ /* 0x000fc800078e00ff */
[----:B------:R-:W-:Y:S05]  /*36e0*/  RET.REL.NODEC R2 `(gluon_mma) ;  /* 0xffffffc802447950 */ /* 0x000fea0003c3ffff */
        .weak           $__internal_2_$__cuda_sm10x_tcgen05_guardrail_trap_unallocated_columns_being_dealloced
        .type           $__internal_2_$__cuda_sm10x_tcgen05_guardrail_trap_unallocated_columns_being_dealloced,@function
        .size           $__internal_2_$__cuda_sm10x_tcgen05_guardrail_trap_unallocated_columns_being_dealloced,(.L_x_15 - $__internal_2_$__cuda_sm10x_tcgen05_guardrail_trap_unallocated_columns_being_dealloced)
$__internal_2_$__cuda_sm10x_tcgen05_guardrail_trap_unallocated_columns_being_dealloced:
[----:B------:R-:W-:Y:S05]  /*36f0*/  BPT.TRAP 0x1 ;  /* 0x000000040000795c */ /* 0x000fea0000300000 */
[----:B------:R-:W-:-:S04]  /*3700*/  IMAD.MOV.U32 R3, RZ, RZ, 0x0 ;  /* 0x00000000ff037424 */ /* 0x000fc800078e00ff */
[----:B------:R-:W-:Y:S05]  /*3710*/  RET.REL.NODEC R2 `(gluon_mma) ;  /* 0xffffffc802387950 */ /* 0x000fea0003c3ffff */
.L_x_12:
[----:B------:R-:W-:-:S00]  /*3720*/  BRA `(.L_x_12) ;  /* 0xfffffffc00fc7947 */ /* 0x000fc0000383ffff */
[----:B------:R-:W-:-:S00]  /*3730*/  NOP ;  /* 0x0000000000007918 */ /* 0x000fc00000000000 */
        /* <DEDUP_REMOVED lines=12> */
.L_x_15:


//--------------------- .nv.shared.gluon_mma      --------------------------
	.section	.nv.shared.gluon_mma,"aw",@nobits
	.sectionflags	@""
	.align	16
	.zero		1024


//--------------------- .nv.shared.reserved.0     --------------------------
	.section	.nv.shared.reserved.0,"aw",@nobits
	.align	8
	.weak		__nv_reservedSMEM_offset_0_alias
	.size		__nv_reservedSMEM_offset_0_alias, 0, 64
	.other		__nv_reservedSMEM_offset_0_alias,@"STO_CUDA_RESERVED_SHARED STV_DEFAULT"
__nv_reservedSMEM_offset_0_alias:
	.zero		0
.nv.shared.reserved.0:
	.zero		64
	.weak		__nv_reservedSMEM_allocation_phase
	.type		__nv_reservedSMEM_allocation_phase,@object
	.size		__nv_reservedSMEM_allocation_phase,(.L_0 - __nv_reservedSMEM_allocation_phase)
__nv_reservedSMEM_allocation_phase:
	.zero		1
.L_0:
	.zero		7
	.weak		__nv_reservedSMEM_devtool_atexit_pc
	.type		__nv_reservedSMEM_devtool_atexit_pc,@object
	.size		__nv_reservedSMEM_devtool_atexit_pc,(__nv_reservedSMEM_allocation_mask - __nv_reservedSMEM_devtool_atexit_pc)
__nv_reservedSMEM_devtool_atexit_pc:
	.zero		8
	.weak		__nv_reservedSMEM_allocation_mask
	.type		__nv_reservedSMEM_allocation_mask,@object
	.size		__nv_reservedSMEM_allocation_mask,(.L_2 - __nv_reservedSMEM_allocation_mask)
__nv_reservedSMEM_allocation_mask:
	.zero		4
.L_2:


//--------------------- .nv.constant0.gluon_mma   --------------------------
	.section	.nv.constant0.gluon_mma,"a",@progbits
	.sectionflags	@""
	.align	4
.nv.constant0.gluon_mma:
	.zero		936


//--------------------- SYMBOLS --------------------------

	.type		.nv.reservedSmem.offset0,@object
	.size		.nv.reservedSmem.offset0,0x4
	.type		.nv.reservedSmem.cap,@object
	.size		.nv.reservedSmem.cap,0x4
